	.headerflags	@"EF_CUDA_TEXMODE_UNIFIED EF_CUDA_64BIT_ADDRESS EF_CUDA_SM80 EF_CUDA_VIRTUAL_SM(EF_CUDA_SM80)"
	.elftype	@"ET_EXEC"


//--------------------- .nv.info                  --------------------------
	.section	.nv.info,"",@"SHT_CUDA_INFO"
	.align	4


	//----- nvinfo : EIATTR_REGCOUNT
	.align		4
        /*0000*/ 	.byte	0x04, 0x2f
        /*0002*/ 	.short	(.L_1 - .L_0)
	.align		4
.L_0:
        /*0004*/ 	.word	index@(candidate6)
        /*0008*/ 	.word	0x00000060


	//----- nvinfo : EIATTR_MAX_STACK_SIZE
	.align		4
.L_1:
        /*000c*/ 	.byte	0x04, 0x23
        /*000e*/ 	.short	(.L_3 - .L_2)
	.align		4
.L_2:
        /*0010*/ 	.word	index@(candidate6)
        /*0014*/ 	.word	0x00000000


	//----- nvinfo : EIATTR_MIN_STACK_SIZE
	.align		4
.L_3:
        /*0018*/ 	.byte	0x04, 0x12
        /*001a*/ 	.short	(.L_5 - .L_4)
	.align		4
.L_4:
        /*001c*/ 	.word	index@(candidate6)
        /*0020*/ 	.word	0x00000000


	//----- nvinfo : EIATTR_FRAME_SIZE
	.align		4
.L_5:
        /*0024*/ 	.byte	0x04, 0x11
        /*0026*/ 	.short	(.L_7 - .L_6)
	.align		4
.L_6:
        /*0028*/ 	.word	index@(candidate6)
        /*002c*/ 	.word	0x00000000
.L_7:


//--------------------- .nv.info.candidate6       --------------------------
	.section	.nv.info.candidate6,"",@"SHT_CUDA_INFO"
	.align	4


	//----- nvinfo : EIATTR_CUDA_API_VERSION
	.align		4
        /*0000*/ 	.byte	0x04, 0x37
        /*0002*/ 	.short	(.L_9 - .L_8)
.L_8:
        /*0004*/ 	.word	0x00000075


	//----- nvinfo : EIATTR_SW2861232_WAR
	.align		4
.L_9:
        /*0008*/ 	.byte	0x01, 0x35
	.zero		2


	//----- nvinfo : EIATTR_PARAM_CBANK
	.align		4
        /*000c*/ 	.byte	0x04, 0x0a
        /*000e*/ 	.short	(.L_11 - .L_10)
	.align		4
.L_10:
        /*0010*/ 	.word	index@(.nv.constant0.candidate6)
        /*0014*/ 	.short	0x0160
        /*0016*/ 	.short	0x0018


	//----- nvinfo : EIATTR_CBANK_PARAM_SIZE
	.align		4
.L_11:
        /*0018*/ 	.byte	0x03, 0x19
        /*001a*/ 	.short	0x0018


	//----- nvinfo : EIATTR_KPARAM_INFO
	.align		4
        /*001c*/ 	.byte	0x04, 0x17
        /*001e*/ 	.short	(.L_13 - .L_12)
.L_12:
        /*0020*/ 	.word	0x00000000
        /*0024*/ 	.short	0x0002
        /*0026*/ 	.short	0x0010
        /*0028*/ 	.byte	0x00, 0xf0, 0x21, 0x00


	//----- nvinfo : EIATTR_KPARAM_INFO
	.align		4
.L_13:
        /*002c*/ 	.byte	0x04, 0x17
        /*002e*/ 	.short	(.L_15 - .L_14)
.L_14:
        /*0030*/ 	.word	0x00000000
        /*0034*/ 	.short	0x0001
        /*0036*/ 	.short	0x0008
        /*0038*/ 	.byte	0x00, 0xf0, 0x21, 0x00


	//----- nvinfo : EIATTR_KPARAM_INFO
	.align		4
.L_15:
        /*003c*/ 	.byte	0x04, 0x17
        /*003e*/ 	.short	(.L_17 - .L_16)
.L_16:
        /*0040*/ 	.word	0x00000000
        /*0044*/ 	.short	0x0000
        /*0046*/ 	.short	0x0000
        /*0048*/ 	.byte	0x00, 0xf0, 0x21, 0x00


	//----- nvinfo : EIATTR_MAXREG_COUNT
	.align		4
.L_17:
        /*004c*/ 	.byte	0x03, 0x1b
        /*004e*/ 	.short	0x00ff


	//----- nvinfo : EIATTR_EXIT_INSTR_OFFSETS
	.align		4
        /*0050*/ 	.byte	0x04, 0x1c
        /*0052*/ 	.short	(.L_19 - .L_18)


	//   ....[0]....
.L_18:
        /*0054*/ 	.word	0x00005910


	//----- nvinfo : EIATTR_MAX_THREADS
	.align		4
.L_19:
        /*0058*/ 	.byte	0x04, 0x05
        /*005a*/ 	.short	(.L_21 - .L_20)
.L_20:
        /*005c*/ 	.word	0x00000080
        /*0060*/ 	.word	0x00000001
        /*0064*/ 	.word	0x00000001
.L_21:


//--------------------- .nv.rel.action            --------------------------
	.section	.nv.rel.action,"",@"SHT_CUDA_RELOCINFO"
	.align	8
	.sectionentsize	8
        /*0000*/ 	.byte	0x4b, 0x00, 0x00, 0x00, 0x00, 0x00, 0x00, 0x00, 0x00, 0x02, 0x02, 0x08, 0x10, 0x0a, 0x2f, 0x22
        /* <DEDUP_REMOVED lines=13> */


//--------------------- .nv.constant0.candidate6  --------------------------
	.section	.nv.constant0.candidate6,"a",@progbits
	.align	4
.nv.constant0.candidate6:
	.zero		376


//--------------------- .text.candidate6          --------------------------
	.section	.text.candidate6,"ax",@progbits
	.sectionflags	@"SHF_BARRIERS=1"
	.sectioninfo	@"SHI_REGISTERS=96"
	.align	128
        .global         candidate6
        .type           candidate6,@function
        .size           candidate6,(.L_x_3 - candidate6)
        .other          candidate6,@"STO_CUDA_ENTRY STV_DEFAULT"
candidate6:
.text.candidate6:
[----:B------:R-:W-:-:S02]  /*0000*/  MOV R1, c[0x0][0x28] ;  /* 0x00000a0000017a02 */ /* 0x000fc40000000f00 */
[----:B------:R-:W0:Y:S01]  /*0010*/  S2R R59, SR_CTAID.X ;  /* 0x00000000003b7919 */ /* 0x000e220000002500 */
[----:B------:R-:W-:Y:S01]  /*0020*/  HFMA2.MMA R58, -RZ, RZ, 0, 0 ;  /* 0x00000000ff3a7435 */ /* 0x000fe200000001ff */
[----:B------:R-:W-:Y:S01]  /*0030*/  CS2R R64, SRZ ;  /* 0x0000000000407805 */ /* 0x000fe2000001ff00 */
[----:B------:R-:W-:Y:S01]  /*0040*/  HFMA2.MMA R52, -RZ, RZ, 0, 0 ;  /* 0x00000000ff347435 */ /* 0x000fe200000001ff */
[----:B------:R-:W1:Y:S01]  /*0050*/  S2R R0, SR_TID.X ;  /* 0x0000000000007919 */ /* 0x000e620000002100 */
[----:B------:R-:W-:Y:S01]  /*0060*/  HFMA2.MMA R54, -RZ, RZ, 0, 0 ;  /* 0x00000000ff367435 */ /* 0x000fe200000001ff */
[----:B------:R-:W-:Y:S01]  /*0070*/  CS2R R68, SRZ ;  /* 0x0000000000447805 */ /* 0x000fe2000001ff00 */
[----:B------:R-:W-:Y:S01]  /*0080*/  HFMA2.MMA R46, -RZ, RZ, 0, 0 ;  /* 0x00000000ff2e7435 */ /* 0x000fe200000001ff */
[----:B------:R-:W-:Y:S01]  /*0090*/  MOV R63, RZ ;  /* 0x000000ff003f7202 */ /* 0x000fe20000000f00 */
[----:B------:R-:W-:Y:S01]  /*00a0*/  HFMA2.MMA R14, -RZ, RZ, 0, 0 ;  /* 0x00000000ff0e7435 */ /* 0x000fe200000001ff */
[----:B------:R-:W-:Y:S01]  /*00b0*/  MOV R67, RZ ;  /* 0x000000ff00437202 */ /* 0x000fe20000000f00 */
[----:B------:R-:W-:Y:S01]  /*00c0*/  HFMA2.MMA R74, -RZ, RZ, 0, 0 ;  /* 0x00000000ff4a7435 */ /* 0x000fe200000001ff */
[----:B------:R-:W-:Y:S01]  /*00d0*/  CS2R R70, SRZ ;  /* 0x0000000000467805 */ /* 0x000fe2000001ff00 */
[----:B------:R-:W-:Y:S01]  /*00e0*/  HFMA2.MMA R40, -RZ, RZ, 0, 0 ;  /* 0x00000000ff287435 */ /* 0x000fe200000001ff */
[----:B------:R-:W-:Y:S01]  /*00f0*/  CS2R R48, SRZ ;  /* 0x0000000000307805 */ /* 0x000fe2000001ff00 */
[----:B------:R-:W-:Y:S01]  /*0100*/  HFMA2.MMA R37, -RZ, RZ, 0, 0 ;  /* 0x00000000ff257435 */ /* 0x000fe200000001ff */
[----:B------:R-:W-:Y:S01]  /*0110*/  CS2R R50, SRZ ;  /* 0x0000000000327805 */ /* 0x000fe2000001ff00 */
[----:B------:R-:W-:Y:S01]  /*0120*/  MOV R34, RZ ;  /* 0x000000ff00227202 */ /* 0x000fe20000000f00 */
[----:B------:R-:W-:Y:S01]  /*0130*/  CS2R R32, SRZ ;  /* 0x0000000000207805 */ /* 0x000fe2000001ff00 */
[----:B------:R-:W-:Y:S01]  /*0140*/  MOV R18, RZ ;  /* 0x000000ff00127202 */ /* 0x000fe20000000f00 */
[----:B------:R-:W-:Y:S01]  /*0150*/  CS2R R60, SRZ ;  /* 0x00000000003c7805 */ /* 0x000fe2000001ff00 */
[----:B------:R-:W-:Y:S01]  /*0160*/  MOV R76, RZ ;  /* 0x000000ff004c7202 */ /* 0x000fe20000000f00 */
[----:B------:R-:W-:Y:S01]  /*0170*/  CS2R R78, SRZ ;  /* 0x00000000004e7805 */ /* 0x000fe2000001ff00 */
[----:B------:R-:W-:Y:S01]  /*0180*/  MOV R72, RZ ;  /* 0x000000ff00487202 */ /* 0x000fe20000000f00 */
[----:B0-----:R-:W-:Y:S01]  /*0190*/  IMAD.HI R58, R59, -0x6db6db6d, R58 ;  /* 0x924924933b3a7827 */ /* 0x001fe200078e023a */
[----:B------:R-:W-:Y:S01]  /*01a0*/  MOV R42, RZ ;  /* 0x000000ff002a7202 */ /* 0x000fe20000000f00 */
[----:B------:R-:W-:Y:S01]  /*01b0*/  ULDC.64 UR4, c[0x0][0x118] ;  /* 0x0000460000047ab9 */ /* 0x000fe20000000a00 */
[----:B------:R-:W-:-:S02]  /*01c0*/  MOV R9, RZ ;  /* 0x000000ff00097202 */ /* 0x000fc40000000f00 */
[----:B-1----:R-:W-:Y:S02]  /*01d0*/  SHF.R.S32.HI R3, RZ, 0x5, R0 ;  /* 0x00000005ff037819 */ /* 0x002fe40000011400 */
[----:B------:R-:W-:Y:S02]  /*01e0*/  SHF.R.U32.HI R5, RZ, 0x1f, R58 ;  /* 0x0000001fff057819 */ /* 0x000fe4000001163a */
[----:B------:R-:W-:Y:S02]  /*01f0*/  LOP3.LUT R2, R0, 0x7, RZ, 0xc0, !PT ;  /* 0x0000000700027812 */ /* 0x000fe400078ec0ff */
[----:B------:R-:W-:Y:S02]  /*0200*/  LEA.HI.SX32 R58, R58, R5, 0x1e ;  /* 0x000000053a3a7211 */ /* 0x000fe400078ff2ff */
[----:B------:R-:W-:Y:S01]  /*0210*/  LOP3.LUT R57, R0, 0x1f, RZ, 0xc0, !PT ;  /* 0x0000001f00397812 */ /* 0x000fe200078ec0ff */
[----:B------:R-:W-:Y:S01]  /*0220*/  IMAD R3, R3, 0xc40, R2 ;  /* 0x00000c4003037824 */ /* 0x000fe200078e0202 */
[----:B------:R-:W-:Y:S01]  /*0230*/  MOV R5, RZ ;  /* 0x000000ff00057202 */ /* 0x000fe20000000f00 */
[C---:B------:R-:W-:Y:S01]  /*0240*/  IMAD R56, R58.reuse, -0x7, R59 ;  /* 0xfffffff93a387824 */ /* 0x040fe200078e023b */
[----:B------:R-:W-:Y:S01]  /*0250*/  SHF.R.U32.HI R4, RZ, 0x3, R57 ;  /* 0x00000003ff047819 */ /* 0x000fe20000011639 */
[----:B------:R-:W-:Y:S01]  /*0260*/  IMAD R3, R58, 0xe0, R3 ;  /* 0x000000e03a037824 */ /* 0x000fe200078e0203 */
[----:B------:R-:W-:-:S04]  /*0270*/  HFMA2.MMA R59, -RZ, RZ, 0, 0 ;  /* 0x00000000ff3b7435 */ /* 0x000fc800000001ff */
[----:B------:R-:W-:-:S05]  /*0280*/  LEA R3, R56, R3, 0x3 ;  /* 0x0000000338037211 */ /* 0x000fca00078e18ff */
[----:B------:R-:W-:-:S02]  /*0290*/  IMAD R4, R4, 0x38, R3 ;  /* 0x0000003804047824 */ /* 0x000fc400078e0203 */
.L_x_1:
[----:B------:R-:W-:Y:S01]  /*02a0*/  SHF.R.U32.HI R3, RZ, 0x5, R0 ;  /* 0x00000005ff037819 */ /* 0x000fe20000011600 */
[----:B------:R-:W-:Y:S06]  /*02b0*/  BAR.SYNC 0x0 ;  /* 0x0000000000007b1d */ /* 0x000fec0000000000 */
[----:B------:R-:W-:Y:S02]  /*02c0*/  SHF.L.U32 R6, R3, 0x6, RZ ;  /* 0x0000000603067819 */ /* 0x000fe400000006ff */
[----:B------:R-:W-:Y:S02]  /*02d0*/  MOV R3, 0x4 ;  /* 0x0000000400037802 */ /* 0x000fe40000000f00 */
[----:B------:R-:W-:-:S04]  /*02e0*/  LOP3.LUT R6, R6, 0xffffffc0, R57, 0xe2, !PT ;  /* 0xffffffc006067812 */ /* 0x000fc800078ee239 */
[----:B------:R-:W-:-:S05]  /*02f0*/  LEA R6, R5, R6, 0x5 ;  /* 0x0000000605067211 */ /* 0x000fca00078e28ff */
[----:B------:R-:W-:-:S05]  /*0300*/  IMAD.WIDE R6, R6, R3, c[0x0][0x168] ;  /* 0x00005a0006067625 */ /* 0x000fca00078e0203 */
[----:B------:R-:W2:Y:S04]  /*0310*/  LDG.E.CONSTANT R19, [R6.64] ;  /* 0x0000000406137981 */ /* 0x000ea8000c1e9900 */
[----:B------:R-:W3:Y:S04]  /*0320*/  LDG.E.CONSTANT R21, [R6.64+0x400] ;  /* 0x0004000406157981 */ /* 0x000ee8000c1e9900 */
[----:B------:R-:W4:Y:S04]  /*0330*/  LDG.E.CONSTANT R23, [R6.64+0x800] ;  /* 0x0008000406177981 */ /* 0x000f28000c1e9900 */
[----:B------:R-:W5:Y:S04]  /*0340*/  LDG.E.CONSTANT R27, [R6.64+0xc00] ;  /* 0x000c0004061b7981 */ /* 0x000f68000c1e9900 */
[----:B------:R-:W5:Y:S04]  /*0350*/  LDG.E.CONSTANT R29, [R6.64+0x1000] ;  /* 0x00100004061d7981 */ /* 0x000f68000c1e9900 */
[----:B------:R-:W5:Y:S01]  /*0360*/  LDG.E.CONSTANT R31, [R6.64+0x1400] ;  /* 0x00140004061f7981 */ /* 0x000f62000c1e9900 */
[----:B------:R-:W-:-:S03]  /*0370*/  IMAD R10, R5, 0x18800, R4 ;  /* 0x00018800050a7824 */ /* 0x000fc600078e0204 */
[----:B------:R0:W5:Y:S01]  /*0380*/  LDG.E.CONSTANT R20, [R6.64+0x1800] ;  /* 0x0018000406147981 */ /* 0x000162000c1e9900 */
[----:B------:R-:W-:-:S03]  /*0390*/  IMAD.WIDE R10, R10, R3, c[0x0][0x160] ;  /* 0x000058000a0a7625 */ /* 0x000fc600078e0203 */
[----:B------:R0:W5:Y:S04]  /*03a0*/  LDG.E.CONSTANT R22, [R6.64+0x1c00] ;  /* 0x001c000406167981 */ /* 0x000168000c1e9900 */
        /* <DEDUP_REMOVED lines=18> */
[----:B------:R-:W5:Y:S04]  /*04d0*/  LDG.E.CONSTANT R85, [R10.64] ;  /* 0x000000040a557981 */ /* 0x000f68000c1e9900 */
[----:B------:R-:W5:Y:S04]  /*04e0*/  LDG.E.CONSTANT R87, [R10.64+0xc400] ;  /* 0x00c400040a577981 */ /* 0x000f68000c1e9900 */
[----:B------:R-:W5:Y:S04]  /*04f0*/  LDG.E.CONSTANT R89, [R10.64+0x18800] ;  /* 0x018800040a597981 */ /* 0x000f68000c1e9900 */
[----:B------:R-:W5:Y:S04]  /*0500*/  LDG.E.CONSTANT R91, [R10.64+0x24c00] ;  /* 0x024c00040a5b7981 */ /* 0x000f68000c1e9900 */
[----:B------:R-:W5:Y:S04]  /*0510*/  LDG.E.CONSTANT R93, [R10.64+0x31000] ;  /* 0x031000040a5d7981 */ /* 0x000f68000c1e9900 */
[----:B------:R-:W5:Y:S04]  /*0520*/  LDG.E.CONSTANT R8, [R10.64+0x3d400] ;  /* 0x03d400040a087981 */ /* 0x000f68000c1e9900 */
[----:B------:R-:W5:Y:S04]  /*0530*/  LDG.E.CONSTANT R12, [R10.64+0x49800] ;  /* 0x049800040a0c7981 */ /* 0x000f68000c1e9900 */
[----:B------:R-:W5:Y:S04]  /*0540*/  LDG.E.CONSTANT R16, [R10.64+0x55c00] ;  /* 0x055c00040a107981 */ /* 0x000f68000c1e9900 */
[----:B--2---:R1:W-:Y:S04]  /*0550*/  STS [R0.X4+0x1000], R19 ;  /* 0x0010001300007388 */ /* 0x0043e80000004800 */
[----:B---3--:R2:W-:Y:S04]  /*0560*/  STS [R0.X4+0x1200], R21 ;  /* 0x0012001500007388 */ /* 0x0085e80000004800 */
[----:B----4-:R3:W-:Y:S04]  /*0570*/  STS [R0.X4+0x1400], R23 ;  /* 0x0014001700007388 */ /* 0x0107e80000004800 */
[----:B-----5:R-:W-:Y:S04]  /*0580*/  STS [R0.X4+0x1600], R27 ;  /* 0x0016001b00007388 */ /* 0x020fe80000004800 */
[----:B------:R-:W-:Y:S04]  /*0590*/  STS [R0.X4+0x1800], R29 ;  /* 0x0018001d00007388 */ /* 0x000fe80000004800 */
[----:B------:R4:W-:Y:S04]  /*05a0*/  STS [R0.X4+0x1a00], R31 ;  /* 0x001a001f00007388 */ /* 0x0009e80000004800 */
[----:B-1----:R0:W5:Y:S04]  /*05b0*/  LDG.E.CONSTANT R19, [R6.64+0x2c00] ;  /* 0x002c000406137981 */ /* 0x002168000c1e9900 */
[----:B--2---:R0:W2:Y:S04]  /*05c0*/  LDG.E.CONSTANT R21, [R6.64+0x3000] ;  /* 0x0030000406157981 */ /* 0x0040a8000c1e9900 */
[----:B---3--:R0:W3:Y:S04]  /*05d0*/  LDG.E.CONSTANT R23, [R6.64+0x3400] ;  /* 0x0034000406177981 */ /* 0x0080e8000c1e9900 */
[----:B----4-:R0:W4:Y:S04]  /*05e0*/  LDG.E.CONSTANT R31, [R6.64+0x7000] ;  /* 0x00700004061f7981 */ /* 0x010128000c1e9900 */
[----:B------:R0:W4:Y:S04]  /*05f0*/  LDG.E.CONSTANT R29, [R6.64+0x7400] ;  /* 0x00740004061d7981 */ /* 0x000128000c1e9900 */
[----:B------:R0:W4:Y:S02]  /*0600*/  LDG.E.CONSTANT R27, [R6.64+0x7800] ;  /* 0x00780004061b7981 */ /* 0x000124000c1e9900 */
[----:B0-----:R-:W-:-:S02]  /*0610*/  SHF.L.U32 R7, R0, 0x6, RZ ;  /* 0x0000000600077819 */ /* 0x001fc400000006ff */
[----:B------:R-:W-:Y:S02]  /*0620*/  SHF.L.U32 R6, R0, 0x2, RZ ;  /* 0x0000000200067819 */ /* 0x000fe400000006ff */
[----:B------:R-:W-:Y:S02]  /*0630*/  LOP3.LUT R7, R7, 0xfffffe00, RZ, 0xc0, !PT ;  /* 0xfffffe0007077812 */ /* 0x000fe400078ec0ff */
[----:B------:R-:W-:Y:S01]  /*0640*/  LOP3.LUT R6, R6, 0x1c, RZ, 0xc0, !PT ;  /* 0x0000001c06067812 */ /* 0x000fe200078ec0ff */
[----:B------:R-:W-:Y:S04]  /*0650*/  STS [R0.X4+0x1c00], R20 ;  /* 0x001c001400007388 */ /* 0x000fe80000004800 */
        /* <DEDUP_REMOVED lines=19> */
[----:B------:R-:W-:Y:S04]  /*0790*/  STS [R0.X4], R85 ;  /* 0x0000005500007388 */ /* 0x000fe80000004800 */
[----:B------:R-:W-:Y:S04]  /*07a0*/  STS [R0.X4+0x200], R87 ;  /* 0x0002005700007388 */ /* 0x000fe80000004800 */
[----:B------:R-:W-:Y:S04]  /*07b0*/  STS [R0.X4+0x400], R89 ;  /* 0x0004005900007388 */ /* 0x000fe80000004800 */
[----:B------:R-:W-:Y:S04]  /*07c0*/  STS [R0.X4+0x600], R91 ;  /* 0x0006005b00007388 */ /* 0x000fe80000004800 */
[----:B------:R-:W-:Y:S04]  /*07d0*/  STS [R0.X4+0x800], R93 ;  /* 0x0008005d00007388 */ /* 0x000fe80000004800 */
[----:B------:R-:W-:Y:S04]  /*07e0*/  STS [R0.X4+0xa00], R8 ;  /* 0x000a000800007388 */ /* 0x000fe80000004800 */
[----:B------:R-:W-:Y:S04]  /*07f0*/  STS [R0.X4+0xc00], R12 ;  /* 0x000c000c00007388 */ /* 0x000fe80000004800 */
[----:B------:R-:W-:Y:S04]  /*0800*/  STS [R0.X4+0xe00], R16 ;  /* 0x000e001000007388 */ /* 0x000fe80000004800 */
[----:B-----5:R-:W-:Y:S04]  /*0810*/  STS [R0.X4+0x2600], R19 ;  /* 0x0026001300007388 */ /* 0x020fe80000004800 */
[----:B--2---:R-:W-:Y:S04]  /*0820*/  STS [R0.X4+0x2800], R21 ;  /* 0x0028001500007388 */ /* 0x004fe80000004800 */
[----:B---3--:R-:W-:Y:S04]  /*0830*/  STS [R0.X4+0x2a00], R23 ;  /* 0x002a001700007388 */ /* 0x008fe80000004800 */
[----:B----4-:R-:W-:Y:S04]  /*0840*/  STS [R0.X4+0x4800], R31 ;  /* 0x0048001f00007388 */ /* 0x010fe80000004800 */
[----:B------:R-:W-:Y:S04]  /*0850*/  STS [R0.X4+0x4a00], R29 ;  /* 0x004a001d00007388 */ /* 0x000fe80000004800 */
[----:B------:R-:W-:Y:S04]  /*0860*/  STS [R0.X4+0x4c00], R27 ;  /* 0x004c001b00007388 */ /* 0x000fe80000004800 */
[----:B------:R-:W-:Y:S06]  /*0870*/  BAR.SYNC 0x0 ;  /* 0x0000000000007b1d */ /* 0x000fec0000000000 */
[----:B------:R-:W-:Y:S04]  /*0880*/  LDS R81, [R6] ;  /* 0x0000000006517984 */ /* 0x000fe80000000800 */
[----:B------:R-:W0:Y:S04]  /*0890*/  LDS.128 R20, [R7+0x1000] ;  /* 0x0010000007147984 */ /* 0x000e280000000c00 */
[----:B------:R-:W1:Y:S04]  /*08a0*/  LDS R77, [R6+0x20] ;  /* 0x00002000064d7984 */ /* 0x000e680000000800 */
[----:B------:R-:W2:Y:S04]  /*08b0*/  LDS R75, [R6+0x40] ;  /* 0x00004000064b7984 */ /* 0x000ea80000000800 */
[----:B------:R-:W3:Y:S04]  /*08c0*/  LDS R55, [R6+0x60] ;  /* 0x0000600006377984 */ /* 0x000ee80000000800 */
[----:B------:R-:W4:Y:S04]  /*08d0*/  LDS.128 R24, [R7+0x3000] ;  /* 0x0030000007187984 */ /* 0x000f280000000c00 */
[----:B------:R-:W5:Y:S04]  /*08e0*/  LDS R10, [R6+0x80] ;  /* 0x00008000060a7984 */ /* 0x000f680000000800 */
[----:B------:R-:W5:Y:S04]  /*08f0*/  LDS R12, [R6+0xa0] ;  /* 0x0000a000060c7984 */ /* 0x000f680000000800 */
[----:B------:R-:W5:Y:S04]  /*0900*/  LDS R16, [R6+0xc0] ;  /* 0x0000c00006107984 */ /* 0x000f680000000800 */
[----:B------:R-:W5:Y:S04]  /*0910*/  LDS R8, [R6+0xe0] ;  /* 0x0000e00006087984 */ /* 0x000f680000000800 */
[----:B------:R-:W5:Y:S01]  /*0920*/  LDS.128 R28, [R7+0x1080] ;  /* 0x00108000071c7984 */ /* 0x000f620000000c00 */
[----:B0-----:R-:W-:-:S03]  /*0930*/  FFMA R15, R20, R81, R9 ;  /* 0x00000051140f7223 */ /* 0x001fc60000000009 */
[----:B------:R-:W-:Y:S01]  /*0940*/  LDS R62, [R6+0x1e0] ;  /* 0x0001e000063e7984 */ /* 0x000fe20000000800 */
[----:B-1----:R-:W-:-:S03]  /*0950*/  FFMA R13, R20, R77, R37 ;  /* 0x0000004d140d7223 */ /* 0x002fc60000000025 */
[----:B------:R-:W-:Y:S01]  /*0960*/  LDS R66, [R6+0x2e0] ;  /* 0x0002e00006427984 */ /* 0x000fe20000000800 */
[----:B--2---:R-:W-:-:S03]  /*0970*/  FFMA R17, R20, R75, R61 ;  /* 0x0000004b14117223 */ /* 0x004fc6000000003d */
[----:B------:R-:W-:Y:S01]  /*0980*/  LDS.128 R36, [R7+0x1100] ;  /* 0x0011000007247984 */ /* 0x000fe20000000c00 */
[----:B---3--:R-:W-:Y:S02]  /*0990*/  FFMA R9, R20, R55, R42 ;  /* 0x0000003714097223 */ /* 0x008fe4000000002a */
[----:B----4-:R-:W-:Y:S02]  /*09a0*/  FFMA R61, R81, R24, R32 ;  /* 0x00000018513d7223 */ /* 0x010fe40000000020 */
[C---:B------:R-:W-:Y:S02]  /*09b0*/  FFMA R53, R24.reuse, R77, R33 ;  /* 0x0000004d18357223 */ /* 0x040fe40000000021 */
[----:B------:R-:W-:Y:S02]  /*09c0*/  FFMA R19, R24, R75, R34 ;  /* 0x0000004b18137223 */ /* 0x000fe40000000022 */
[-C--:B-----5:R-:W-:Y:S01]  /*09d0*/  FFMA R15, R10, R21.reuse, R15 ;  /* 0x000000150a0f7223 */ /* 0x0a0fe2000000000f */
[----:B------:R-:W0:Y:S01]  /*09e0*/  LDS.128 R32, [R7+0x3080] ;  /* 0x0030800007207984 */ /* 0x000e220000000c00 */
[----:B------:R-:W-:-:S02]  /*09f0*/  FFMA R13, R12, R21, R13 ;  /* 0x000000150c0d7223 */ /* 0x000fc4000000000d */
[----:B------:R-:W-:Y:S02]  /*0a00*/  FFMA R24, R24, R55, R46 ;  /* 0x0000003718187223 */ /* 0x000fe4000000002e */
[-C--:B------:R-:W-:Y:S01]  /*0a10*/  FFMA R17, R16, R21.reuse, R17 ;  /* 0x0000001510117223 */ /* 0x080fe20000000011 */
[----:B------:R-:W1:Y:S01]  /*0a20*/  LDS.128 R44, [R7+0x1180] ;  /* 0x00118000072c7984 */ /* 0x000e620000000c00 */
[----:B------:R-:W-:Y:S02]  /*0a30*/  FFMA R9, R8, R21, R9 ;  /* 0x0000001508097223 */ /* 0x000fe40000000009 */
[----:B------:R-:W-:Y:S02]  /*0a40*/  FFMA R21, R81, R28, R40 ;  /* 0x0000001c51157223 */ /* 0x000fe40000000028 */
[----:B------:R-:W2:Y:S01]  /*0a50*/  LDS.128 R40, [R7+0x3100] ;  /* 0x0031000007287984 */ /* 0x000ea20000000c00 */
[C---:B------:R-:W-:Y:S02]  /*0a60*/  FFMA R79, R28.reuse, R77, R79 ;  /* 0x0000004d1c4f7223 */ /* 0x040fe4000000004f */
[----:B------:R-:W-:-:S02]  /*0a70*/  FFMA R78, R28, R75, R78 ;  /* 0x0000004b1c4e7223 */ /* 0x000fc4000000004e */
[----:B------:R-:W-:Y:S02]  /*0a80*/  FFMA R73, R28, R55, R51 ;  /* 0x000000371c497223 */ /* 0x000fe40000000033 */
[C---:B0-----:R-:W-:Y:S02]  /*0a90*/  FFMA R70, R81.reuse, R32, R70 ;  /* 0x0000002051467223 */ /* 0x041fe40000000046 */
[C---:B------:R-:W-:Y:S02]  /*0aa0*/  FFMA R68, R32.reuse, R77, R68 ;  /* 0x0000004d20447223 */ /* 0x040fe40000000044 */
[C---:B------:R-:W-:Y:S02]  /*0ab0*/  FFMA R11, R32.reuse, R75, R50 ;  /* 0x0000004b200b7223 */ /* 0x040fe40000000032 */
[----:B------:R-:W-:Y:S02]  /*0ac0*/  FFMA R64, R32, R55, R64 ;  /* 0x0000003720407223 */ /* 0x000fe40000000040 */
[----:B-1----:R-:W-:-:S02]  /*0ad0*/  FFMA R14, R81, R44, R14 ;  /* 0x0000002c510e7223 */ /* 0x002fc4000000000e */
[C---:B------:R-:W-:Y:S02]  /*0ae0*/  FFMA R28, R44.reuse, R77, R18 ;  /* 0x0000004d2c1c7223 */ /* 0x040fe40000000012 */
[C---:B------:R-:W-:Y:S02]  /*0af0*/  FFMA R59, R44.reuse, R75, R59 ;  /* 0x0000004b2c3b7223 */ /* 0x040fe4000000003b */
[----:B------:R-:W-:Y:S02]  /*0b00*/  FFMA R44, R44, R55, R48 ;  /* 0x000000372c2c7223 */ /* 0x000fe40000000030 */
[----:B--2---:R-:W-:Y:S02]  /*0b10*/  FFMA R32, R81, R40, R49 ;  /* 0x0000002851207223 */ /* 0x004fe40000000031 */
[----:B------:R-:W0:Y:S01]  /*0b20*/  LDS.128 R48, [R7+0x3180] ;  /* 0x0031800007307984 */ /* 0x000e220000000c00 */
[-C--:B------:R-:W-:Y:S02]  /*0b30*/  FFMA R61, R10, R25.reuse, R61 ;  /* 0x000000190a3d7223 */ /* 0x080fe4000000003d */
[----:B------:R-:W-:-:S02]  /*0b40*/  FFMA R53, R12, R25, R53 ;  /* 0x000000190c357223 */ /* 0x000fc40000000035 */
[-C--:B------:R-:W-:Y:S02]  /*0b50*/  FFMA R19, R16, R25.reuse, R19 ;  /* 0x0000001910137223 */ /* 0x080fe40000000013 */
[----:B------:R-:W-:Y:S02]  /*0b60*/  FFMA R25, R8, R25, R24 ;  /* 0x0000001908197223 */ /* 0x000fe40000000018 */
[-C--:B------:R-:W-:Y:S02]  /*0b70*/  FFMA R74, R36, R77.reuse, R74 ;  /* 0x0000004d244a7223 */ /* 0x080fe4000000004a */
[----:B------:R-:W-:Y:S02]  /*0b80*/  FFMA R71, R40, R77, R71 ;  /* 0x0000004d28477223 */ /* 0x000fe40000000047 */
[-C--:B------:R-:W-:Y:S02]  /*0b90*/  FFMA R60, R36, R55.reuse, R60 ;  /* 0x00000037243c7223 */ /* 0x080fe4000000003c */
[----:B------:R-:W-:-:S02]  /*0ba0*/  FFMA R54, R40, R55, R54 ;  /* 0x0000003728367223 */ /* 0x000fc40000000036 */
[C---:B0-----:R-:W-:Y:S02]  /*0bb0*/  FFMA R18, R81.reuse, R48, R63 ;  /* 0x0000003051127223 */ /* 0x041fe4000000003f */
[----:B------:R-:W0:Y:S01]  /*0bc0*/  LDS R63, [R6+0x100] ;  /* 0x00010000063f7984 */ /* 0x000e220000000800 */
[C---:B------:R-:W-:Y:S02]  /*0bd0*/  FFMA R20, R48.reuse, R77, R69 ;  /* 0x0000004d30147223 */ /* 0x040fe40000000045 */
[C---:B------:R-:W-:Y:S02]  /*0be0*/  FFMA R24, R48.reuse, R75, R65 ;  /* 0x0000004b30187223 */ /* 0x040fe40000000041 */
[----:B------:R-:W-:Y:S01]  /*0bf0*/  FFMA R48, R48, R55, R52 ;  /* 0x0000003730307223 */ /* 0x000fe20000000034 */
[----:B------:R-:W-:Y:S01]  /*0c00*/  LDS R65, [R6+0x220] ;  /* 0x0002200006417984 */ /* 0x000fe20000000800 */
[----:B------:R-:W-:Y:S02]  /*0c10*/  FFMA R77, R10, R29, R21 ;  /* 0x0000001d0a4d7223 */ /* 0x000fe40000000015 */
[----:B------:R-:W-:Y:S01]  /*0c20*/  FFMA R69, R16, R33, R11 ;  /* 0x0000002110457223 */ /* 0x000fe2000000000b */
[----:B------:R-:W1:Y:S04]  /*0c30*/  LDS R55, [R6+0x120] ;  /* 0x0001200006377984 */ /* 0x000e680000000800 */
[----:B------:R-:W2:Y:S04]  /*0c40*/  LDS R21, [R6+0x140] ;  /* 0x0001400006157984 */ /* 0x000ea80000000800 */
[----:B------:R-:W3:Y:S04]  /*0c50*/  LDS R11, [R6+0x160] ;  /* 0x00016000060b7984 */ /* 0x000ee80000000800 */
[----:B------:R-:W4:Y:S01]  /*0c60*/  LDS R52, [R6+0x180] ;  /* 0x0001800006347984 */ /* 0x000f220000000800 */
[----:B------:R-:W-:-:S02]  /*0c70*/  FFMA R72, R81, R36, R72 ;  /* 0x0000002451487223 */ /* 0x000fc40000000048 */
[-C--:B------:R-:W-:Y:S02]  /*0c80*/  FFMA R76, R36, R75.reuse, R76 ;  /* 0x0000004b244c7223 */ /* 0x080fe4000000004c */
[----:B------:R-:W-:Y:S01]  /*0c90*/  FFMA R67, R40, R75, R67 ;  /* 0x0000004b28437223 */ /* 0x000fe20000000043 */
[----:B------:R-:W-:Y:S01]  /*0ca0*/  LDS R36, [R6+0x1c0] ;  /* 0x0001c00006247984 */ /* 0x000fe20000000800 */
[-C--:B------:R-:W-:Y:S02]  /*0cb0*/  FFMA R79, R12, R29.reuse, R79 ;  /* 0x0000001d0c4f7223 */ /* 0x080fe4000000004f */
[-C--:B------:R-:W-:Y:S02]  /*0cc0*/  FFMA R78, R16, R29.reuse, R78 ;  /* 0x0000001d104e7223 */ /* 0x080fe4000000004e */
[----:B------:R-:W-:Y:S02]  /*0cd0*/  FFMA R73, R8, R29, R73 ;  /* 0x0000001d08497223 */ /* 0x000fe40000000049 */
[----:B------:R-:W-:-:S02]  /*0ce0*/  FFMA R70, R10, R33, R70 ;  /* 0x000000210a467223 */ /* 0x000fc40000000046 */
[-C--:B------:R-:W-:Y:S02]  /*0cf0*/  FFMA R68, R12, R33.reuse, R68 ;  /* 0x000000210c447223 */ /* 0x080fe40000000044 */
[----:B------:R-:W-:Y:S02]  /*0d00*/  FFMA R64, R8, R33, R64 ;  /* 0x0000002108407223 */ /* 0x000fe40000000040 */
[C---:B------:R-:W-:Y:S02]  /*0d10*/  FFMA R72, R10.reuse, R37, R72 ;  /* 0x000000250a487223 */ /* 0x040fe40000000048 */
[C---:B------:R-:W-:Y:S02]  /*0d20*/  FFMA R29, R10.reuse, R41, R32 ;  /* 0x000000290a1d7223 */ /* 0x040fe40000000020 */
[C---:B------:R-:W-:Y:S02]  /*0d30*/  FFMA R33, R10.reuse, R45, R14 ;  /* 0x0000002d0a217223 */ /* 0x040fe4000000000e */
[----:B------:R-:W-:-:S02]  /*0d40*/  FFMA R18, R10, R49, R18 ;  /* 0x000000310a127223 */ /* 0x000fc40000000012 */
[C---:B------:R-:W-:Y:S02]  /*0d50*/  FFMA R76, R16.reuse, R37, R76 ;  /* 0x00000025104c7223 */ /* 0x040fe4000000004c */
[C---:B------:R-:W-:Y:S02]  /*0d60*/  FFMA R67, R16.reuse, R41, R67 ;  /* 0x0000002910437223 */ /* 0x040fe40000000043 */
[----:B------:R-:W-:Y:S02]  /*0d70*/  FFMA R59, R16, R45, R59 ;  /* 0x0000002d103b7223 */ /* 0x000fe4000000003b */
[-C--:B------:R-:W-:Y:S02]  /*0d80*/  FFMA R71, R12, R41.reuse, R71 ;  /* 0x000000290c477223 */ /* 0x080fe40000000047 */
[----:B------:R-:W-:Y:S02]  /*0d90*/  FFMA R54, R8, R41, R54 ;  /* 0x0000002908367223 */ /* 0x000fe40000000036 */
[----:B------:R-:W-:-:S02]  /*0da0*/  FFMA R14, R12, R45, R28 ;  /* 0x0000002d0c0e7223 */ /* 0x000fc4000000001c */
[-C--:B------:R-:W-:Y:S01]  /*0db0*/  FFMA R20, R12, R49.reuse, R20 ;  /* 0x000000310c147223 */ /* 0x080fe20000000014 */
[----:B------:R-:W5:Y:S01]  /*0dc0*/  LDS R28, [R6+0x1a0] ;  /* 0x0001a000061c7984 */ /* 0x000f620000000800 */
[----:B------:R-:W-:Y:S02]  /*0dd0*/  FFMA R16, R16, R49, R24 ;  /* 0x0000003110107223 */ /* 0x000fe40000000018 */
[C---:B------:R-:W-:Y:S01]  /*0de0*/  FFMA R60, R8.reuse, R37, R60 ;  /* 0x00000025083c7223 */ /* 0x040fe2000000003c */
[----:B------:R-:W-:Y:S01]  /*0df0*/  LDS R24, [R6+0x2a0] ;  /* 0x0002a00006187984 */ /* 0x000fe20000000800 */
[C---:B------:R-:W-:Y:S02]  /*0e00*/  FFMA R45, R8.reuse, R45, R44 ;  /* 0x0000002d082d7223 */ /* 0x040fe4000000002c */
[----:B------:R-:W-:Y:S02]  /*0e10*/  FFMA R49, R8, R49, R48 ;  /* 0x0000003108317223 */ /* 0x000fe40000000030 */
[----:B0-----:R-:W-:-:S02]  /*0e20*/  FFMA R15, R63, R22, R15 ;  /* 0x000000163f0f7223 */ /* 0x001fc4000000000f */
[C---:B------:R-:W-:Y:S02]  /*0e30*/  FFMA R32, R63.reuse, R26, R61 ;  /* 0x0000001a3f207223 */ /* 0x040fe4000000003d */
[C---:B------:R-:W-:Y:S02]  /*0e40*/  FFMA R77, R63.reuse, R30, R77 ;  /* 0x0000001e3f4d7223 */ /* 0x040fe4000000004d */
[C---:B------:R-:W-:Y:S02]  /*0e50*/  FFMA R70, R63.reuse, R34, R70 ;  /* 0x000000223f467223 */ /* 0x040fe40000000046 */
[C---:B------:R-:W-:Y:S02]  /*0e60*/  FFMA R72, R63.reuse, R38, R72 ;  /* 0x000000263f487223 */ /* 0x040fe40000000048 */
[C---:B------:R-:W-:Y:S02]  /*0e70*/  FFMA R10, R63.reuse, R42, R29 ;  /* 0x0000002a3f0a7223 */ /* 0x040fe4000000001d */
[C---:B------:R-:W-:Y:S01]  /*0e80*/  FFMA R48, R63.reuse, R46, R33 ;  /* 0x0000002e3f307223 */ /* 0x040fe20000000021 */
[----:B------:R-:W-:Y:S01]  /*0e90*/  LDS R29, [R6+0x260] ;  /* 0x00026000061d7984 */ /* 0x000fe20000000800 */
[----:B------:R-:W-:-:S02]  /*0ea0*/  FFMA R8, R63, R50, R18 ;  /* 0x000000323f087223 */ /* 0x000fc40000000012 */
[----:B------:R-:W-:Y:S01]  /*0eb0*/  FFMA R74, R12, R37, R74 ;  /* 0x000000250c4a7223 */ /* 0x000fe2000000004a */
[----:B------:R-:W-:Y:S01]  /*0ec0*/  LDS R63, [R6+0x200] ;  /* 0x00020000063f7984 */ /* 0x000fe20000000800 */
[C---:B-1----:R-:W-:Y:S02]  /*0ed0*/  FFMA R37, R55.reuse, R22, R13 ;  /* 0x0000001637257223 */ /* 0x042fe4000000000d */
[----:B------:R-:W-:Y:S02]  /*0ee0*/  FFMA R71, R55, R42, R71 ;  /* 0x0000002a37477223 */ /* 0x000fe40000000047 */
[C---:B--2---:R-:W-:Y:S02]  /*0ef0*/  FFMA R12, R21.reuse, R22, R17 ;  /* 0x00000016150c7223 */ /* 0x044fe40000000011 */
[C---:B------:R-:W-:Y:S02]  /*0f00*/  FFMA R41, R21.reuse, R26, R19 ;  /* 0x0000001a15297223 */ /* 0x040fe40000000013 */
[----:B------:R-:W-:-:S02]  /*0f10*/  FFMA R78, R21, R30, R78 ;  /* 0x0000001e154e7223 */ /* 0x000fc4000000004e */
[C---:B------:R-:W-:Y:S02]  /*0f20*/  FFMA R69, R21.reuse, R34, R69 ;  /* 0x0000002215457223 */ /* 0x040fe40000000045 */
[C---:B------:R-:W-:Y:S02]  /*0f30*/  FFMA R76, R21.reuse, R38, R76 ;  /* 0x00000026154c7223 */ /* 0x040fe4000000004c */
[C---:B------:R-:W-:Y:S02]  /*0f40*/  FFMA R67, R21.reuse, R42, R67 ;  /* 0x0000002a15437223 */ /* 0x040fe40000000043 */
[----:B------:R-:W-:Y:S02]  /*0f50*/  FFMA R59, R21, R46, R59 ;  /* 0x0000002e153b7223 */ /* 0x000fe4000000003b */
[----:B---3--:R-:W-:Y:S02]  /*0f60*/  FFMA R54, R11, R42, R54 ;  /* 0x0000002a0b367223 */ /* 0x008fe40000000036 */
[----:B------:R-:W-:-:S02]  /*0f70*/  FFMA R13, R55, R50, R20 ;  /* 0x00000032370d7223 */ /* 0x000fc40000000014 */
[----:B------:R-:W-:Y:S01]  /*0f80*/  FFMA R21, R21, R50, R16 ;  /* 0x0000003215157223 */ /* 0x000fe20000000010 */
[----:B------:R-:W-:Y:S01]  /*0f90*/  LDS R20, [R6+0x280] ;  /* 0x0002800006147984 */ /* 0x000fe20000000800 */
[C---:B------:R-:W-:Y:S02]  /*0fa0*/  FFMA R44, R11.reuse, R26, R25 ;  /* 0x0000001a0b2c7223 */ /* 0x040fe40000000019 */
[----:B------:R-:W-:Y:S01]  /*0fb0*/  FFMA R42, R11, R50, R49 ;  /* 0x000000320b2a7223 */ /* 0x000fe20000000031 */
[----:B------:R-:W0:Y:S01]  /*0fc0*/  LDS.128 R16, [R7+0x3010] ;  /* 0x0030100007107984 */ /* 0x000e220000000c00 */
[----:B------:R-:W-:Y:S02]  /*0fd0*/  FFMA R14, R55, R46, R14 ;  /* 0x0000002e370e7223 */ /* 0x000fe4000000000e */
[C---:B----4-:R-:W-:Y:S02]  /*0fe0*/  FFMA R25, R52.reuse, R23, R15 ;  /* 0x0000001734197223 */ /* 0x050fe4000000000f */
[----:B------:R-:W-:-:S02]  /*0ff0*/  FFMA R32, R52, R27, R32 ;  /* 0x0000001b34207223 */ /* 0x000fc40000000020 */
[C---:B------:R-:W-:Y:S02]  /*1000*/  FFMA R77, R52.reuse, R31, R77 ;  /* 0x0000001f344d7223 */ /* 0x040fe4000000004d */
[C---:B------:R-:W-:Y:S02]  /*1010*/  FFMA R70, R52.reuse, R35, R70 ;  /* 0x0000002334467223 */ /* 0x040fe40000000046 */
[C---:B------:R-:W-:Y:S02]  /*1020*/  FFMA R72, R52.reuse, R39, R72 ;  /* 0x0000002734487223 */ /* 0x040fe40000000048 */
[C---:B------:R-:W-:Y:S02]  /*1030*/  FFMA R50, R52.reuse, R43, R10 ;  /* 0x0000002b34327223 */ /* 0x040fe4000000000a */
[----:B------:R-:W-:Y:S02]  /*1040*/  FFMA R48, R52, R47, R48 ;  /* 0x0000002f34307223 */ /* 0x000fe40000000030 */
[----:B------:R-:W-:-:S02]  /*1050*/  FFMA R40, R11, R22, R9 ;  /* 0x000000160b287223 */ /* 0x000fc40000000009 */
[C---:B------:R-:W-:Y:S01]  /*1060*/  FFMA R73, R11.reuse, R30, R73 ;  /* 0x0000001e0b497223 */ /* 0x040fe20000000049 */
[----:B------:R-:W-:Y:S01]  /*1070*/  LDS R22, [R6+0x2c0] ;  /* 0x0002c00006167984 */ /* 0x000fe20000000800 */
[C---:B------:R-:W-:Y:S02]  /*1080*/  FFMA R64, R11.reuse, R34, R64 ;  /* 0x000000220b407223 */ /* 0x040fe40000000040 */
[C---:B------:R-:W-:Y:S02]  /*1090*/  FFMA R60, R11.reuse, R38, R60 ;  /* 0x000000260b3c7223 */ /* 0x040fe4000000003c */
[----:B------:R-:W-:Y:S02]  /*10a0*/  FFMA R46, R11, R46, R45 ;  /* 0x0000002e0b2e7223 */ /* 0x000fe4000000002d */
[----:B------:R-:W-:Y:S02]  /*10b0*/  FFMA R52, R52, R51, R8 ;  /* 0x0000003334347223 */ /* 0x000fe40000000008 */
[C---:B------:R-:W-:Y:S01]  /*10c0*/  FFMA R33, R55.reuse, R26, R53 ;  /* 0x0000001a37217223 */ /* 0x040fe20000000035 */
[----:B------:R-:W1:Y:S04]  /*10d0*/  LDS.128 R8, [R7+0x1010] ;  /* 0x0010100007087984 */ /* 0x000e680000000c00 */
[----:B------:R-:W2:Y:S01]  /*10e0*/  LDS R53, [R6+0x240] ;  /* 0x0002400006357984 */ /* 0x000ea20000000800 */
[----:B------:R-:W-:-:S02]  /*10f0*/  FFMA R74, R55, R38, R74 ;  /* 0x00000026374a7223 */ /* 0x000fc4000000004a */
[-C--:B-----5:R-:W-:Y:S02]  /*1100*/  FFMA R37, R28, R23.reuse, R37 ;  /* 0x000000171c257223 */ /* 0x0a0fe40000000025 */
[-C--:B------:R-:W-:Y:S02]  /*1110*/  FFMA R38, R36, R23.reuse, R12 ;  /* 0x0000001724267223 */ /* 0x080fe4000000000c */
[----:B------:R-:W-:Y:S02]  /*1120*/  FFMA R40, R62, R23, R40 ;  /* 0x000000173e287223 */ /* 0x000fe40000000028 */
[----:B------:R-:W-:Y:S02]  /*1130*/  FFMA R68, R55, R34, R68 ;  /* 0x0000002237447223 */ /* 0x000fe40000000044 */
[-C--:B------:R-:W-:Y:S02]  /*1140*/  FFMA R33, R28, R27.reuse, R33 ;  /* 0x0000001b1c217223 */ /* 0x080fe40000000021 */
[----:B------:R-:W-:-:S02]  /*1150*/  FFMA R34, R36, R27, R41 ;  /* 0x0000001b24227223 */ /* 0x000fc40000000029 */
[----:B------:R-:W-:Y:S02]  /*1160*/  FFMA R26, R36, R51, R21 ;  /* 0x00000033241a7223 */ /* 0x000fe40000000015 */
[----:B------:R-:W-:Y:S02]  /*1170*/  FFMA R44, R62, R27, R44 ;  /* 0x0000001b3e2c7223 */ /* 0x000fe4000000002c */
[----:B------:R-:W-:Y:S02]  /*1180*/  FFMA R79, R55, R30, R79 ;  /* 0x0000001e374f7223 */ /* 0x000fe4000000004f */
[-C--:B------:R-:W-:Y:S02]  /*1190*/  FFMA R78, R36, R31.reuse, R78 ;  /* 0x0000001f244e7223 */ /* 0x080fe4000000004e */
[-C--:B------:R-:W-:Y:S02]  /*11a0*/  FFMA R79, R28, R31.reuse, R79 ;  /* 0x0000001f1c4f7223 */ /* 0x080fe4000000004f */
[----:B------:R-:W-:-:S02]  /*11b0*/  FFMA R73, R62, R31, R73 ;  /* 0x0000001f3e497223 */ /* 0x000fc40000000049 */
[----:B0-----:R-:W-:Y:S02]  /*11c0*/  FFMA R61, R63, R16, R32 ;  /* 0x000000103f3d7223 */ /* 0x001fe40000000020 */
[----:B------:R-:W-:Y:S02]  /*11d0*/  FFMA R31, R16, R65, R33 ;  /* 0x00000041101f7223 */ /* 0x000fe40000000021 */
[C---:B-1----:R-:W-:Y:S02]  /*11e0*/  FFMA R25, R8.reuse, R63, R25 ;  /* 0x0000003f08197223 */ /* 0x042fe40000000019 */
[C---:B------:R-:W-:Y:S02]  /*11f0*/  FFMA R37, R8.reuse, R65, R37 ;  /* 0x0000004108257223 */ /* 0x040fe40000000025 */
[C---:B--2---:R-:W-:Y:S02]  /*1200*/  FFMA R27, R8.reuse, R53, R38 ;  /* 0x00000035081b7223 */ /* 0x044fe40000000026 */
[----:B------:R-:W-:-:S02]  /*1210*/  FFMA R21, R8, R29, R40 ;  /* 0x0000001d08157223 */ /* 0x000fc40000000028 */
[-C--:B------:R-:W-:Y:S02]  /*1220*/  FFMA R55, R20, R9.reuse, R25 ;  /* 0x0000000914377223 */ /* 0x080fe40000000019 */
[-C--:B------:R-:W-:Y:S02]  /*1230*/  FFMA R25, R24, R9.reuse, R37 ;  /* 0x0000000918197223 */ /* 0x080fe40000000025 */
[-C--:B------:R-:W-:Y:S02]  /*1240*/  FFMA R27, R22, R9.reuse, R27 ;  /* 0x00000009161b7223 */ /* 0x080fe4000000001b */
[----:B------:R-:W-:Y:S02]  /*1250*/  FFMA R21, R66, R9, R21 ;  /* 0x0000000942157223 */ /* 0x000fe40000000015 */
[C---:B------:R-:W-:Y:S02]  /*1260*/  FFMA R9, R16.reuse, R53, R34 ;  /* 0x0000003510097223 */ /* 0x040fe40000000022 */
[----:B------:R-:W-:-:S02]  /*1270*/  FFMA R44, R16, R29, R44 ;  /* 0x0000001d102c7223 */ /* 0x000fc4000000002c */
[-C--:B------:R-:W-:Y:S02]  /*1280*/  FFMA R61, R20, R17.reuse, R61 ;  /* 0x00000011143d7223 */ /* 0x080fe4000000003d */
[-C--:B------:R-:W-:Y:S02]  /*1290*/  FFMA R31, R24, R17.reuse, R31 ;  /* 0x00000011181f7223 */ /* 0x080fe4000000001f */
[----:B------:R-:W-:Y:S02]  /*12a0*/  FFMA R9, R22, R17, R9 ;  /* 0x0000001116097223 */ /* 0x000fe40000000009 */
[C---:B------:R-:W-:Y:S02]  /*12b0*/  FFMA R68, R28.reuse, R35, R68 ;  /* 0x000000231c447223 */ /* 0x040fe40000000044 */
[----:B------:R-:W-:Y:S02]  /*12c0*/  FFMA R30, R28, R47, R14 ;  /* 0x0000002f1c1e7223 */ /* 0x000fe4000000000e */
[----:B------:R-:W-:-:S02]  /*12d0*/  FFMA R69, R36, R35, R69 ;  /* 0x0000002324457223 */ /* 0x000fc40000000045 */
[----:B------:R-:W-:Y:S02]  /*12e0*/  FFMA R59, R36, R47, R59 ;  /* 0x0000002f243b7223 */ /* 0x000fe4000000003b */
[C---:B------:R-:W-:Y:S02]  /*12f0*/  FFMA R64, R62.reuse, R35, R64 ;  /* 0x000000233e407223 */ /* 0x040fe40000000040 */
[----:B------:R-:W-:Y:S01]  /*1300*/  FFMA R49, R62, R47, R46 ;  /* 0x0000002f3e317223 */ /* 0x000fe2000000002e */
[----:B------:R-:W0:Y:S01]  /*1310*/  LDS.128 R32, [R7+0x3090] ;  /* 0x0030900007207984 */ /* 0x000e220000000c00 */
[----:B------:R-:W-:Y:S02]  /*1320*/  FFMA R17, R66, R17, R44 ;  /* 0x0000001142117223 */ /* 0x000fe4000000002c */
[-C--:B------:R-:W-:Y:S01]  /*1330*/  FFMA R71, R28, R43.reuse, R71 ;  /* 0x0000002b1c477223 */ /* 0x080fe20000000047 */
[----:B------:R-:W1:Y:S01]  /*1340*/  LDS.128 R44, [R7+0x1190] ;  /* 0x00119000072c7984 */ /* 0x000e620000000c00 */
[----:B------:R-:W-:-:S02]  /*1350*/  FFMA R67, R36, R43, R67 ;  /* 0x0000002b24437223 */ /* 0x000fc40000000043 */
[C---:B------:R-:W-:Y:S02]  /*1360*/  FFMA R54, R62.reuse, R43, R54 ;  /* 0x0000002b3e367223 */ /* 0x040fe40000000036 */
[----:B------:R-:W-:Y:S02]  /*1370*/  FFMA R23, R62, R51, R42 ;  /* 0x000000333e177223 */ /* 0x000fe4000000002a */
[----:B------:R-:W2:Y:S01]  /*1380*/  LDS.128 R40, [R7+0x3110] ;  /* 0x0031100007287984 */ /* 0x000ea20000000c00 */
[C---:B------:R-:W-:Y:S02]  /*1390*/  FFMA R74, R28.reuse, R39, R74 ;  /* 0x000000271c4a7223 */ /* 0x040fe4000000004a */
[----:B------:R-:W-:Y:S02]  /*13a0*/  FFMA R28, R28, R51, R13 ;  /* 0x000000331c1c7223 */ /* 0x000fe4000000000d */
[-C--:B------:R-:W-:Y:S01]  /*13b0*/  FFMA R76, R36, R39.reuse, R76 ;  /* 0x00000027244c7223 */ /* 0x080fe2000000004c */
[----:B------:R-:W3:Y:S01]  /*13c0*/  LDS.128 R12, [R7+0x1090] ;  /* 0x00109000070c7984 */ /* 0x000ee20000000c00 */
[----:B------:R-:W-:-:S03]  /*13d0*/  FFMA R60, R62, R39, R60 ;  /* 0x000000273e3c7223 */ /* 0x000fc6000000003c */
[----:B------:R-:W4:Y:S04]  /*13e0*/  LDS.128 R36, [R7+0x1110] ;  /* 0x0011100007247984 */ /* 0x000f280000000c00 */
[----:B------:R-:W-:Y:S01]  /*13f0*/  LDS R62, [R6+0x4c0] ;  /* 0x0004c000063e7984 */ /* 0x000fe20000000800 */
[----:B0-----:R-:W-:Y:S02]  /*1400*/  FFMA R70, R63, R32, R70 ;  /* 0x000000203f467223 */ /* 0x001fe40000000046 */
[C---:B------:R-:W-:Y:S02]  /*1410*/  FFMA R68, R32.reuse, R65, R68 ;  /* 0x0000004120447223 */ /* 0x040fe40000000044 */
[C---:B------:R-:W-:Y:S02]  /*1420*/  FFMA R69, R32.reuse, R53, R69 ;  /* 0x0000003520457223 */ /* 0x040fe40000000045 */
[----:B------:R-:W-:-:S02]  /*1430*/  FFMA R64, R32, R29, R64 ;  /* 0x0000001d20407223 */ /* 0x000fc40000000040 */
[C---:B-1----:R-:W-:Y:S02]  /*1440*/  FFMA R8, R63.reuse, R44, R48 ;  /* 0x0000002c3f087223 */ /* 0x042fe40000000030 */
[C---:B------:R-:W-:Y:S02]  /*1450*/  FFMA R30, R44.reuse, R65, R30 ;  /* 0x000000412c1e7223 */ /* 0x040fe4000000001e */
[C---:B------:R-:W-:Y:S02]  /*1460*/  FFMA R59, R44.reuse, R53, R59 ;  /* 0x000000352c3b7223 */ /* 0x040fe4000000003b */
[C---:B--2---:R-:W-:Y:S02]  /*1470*/  FFMA R32, R63.reuse, R40, R50 ;  /* 0x000000283f207223 */ /* 0x044fe40000000032 */
[----:B------:R-:W-:Y:S02]  /*1480*/  FFMA R44, R44, R29, R49 ;  /* 0x0000001d2c2c7223 */ /* 0x000fe40000000031 */
[----:B------:R-:W0:Y:S01]  /*1490*/  LDS.128 R48, [R7+0x3190] ;  /* 0x0031900007307984 */ /* 0x000e220000000c00 */
[----:B---3--:R-:W-:-:S02]  /*14a0*/  FFMA R77, R63, R12, R77 ;  /* 0x0000000c3f4d7223 */ /* 0x008fc4000000004d */
[C---:B------:R-:W-:Y:S02]  /*14b0*/  FFMA R79, R12.reuse, R65, R79 ;  /* 0x000000410c4f7223 */ /* 0x040fe4000000004f */
[C---:B------:R-:W-:Y:S02]  /*14c0*/  FFMA R78, R12.reuse, R53, R78 ;  /* 0x000000350c4e7223 */ /* 0x040fe4000000004e */
[----:B------:R-:W-:Y:S02]  /*14d0*/  FFMA R73, R12, R29, R73 ;  /* 0x0000001d0c497223 */ /* 0x000fe40000000049 */
[-C--:B----4-:R-:W-:Y:S02]  /*14e0*/  FFMA R76, R36, R53.reuse, R76 ;  /* 0x00000035244c7223 */ /* 0x090fe4000000004c */
[----:B------:R-:W-:Y:S02]  /*14f0*/  FFMA R67, R40, R53, R67 ;  /* 0x0000003528437223 */ /* 0x000fe40000000043 */
[----:B------:R-:W-:-:S02]  /*1500*/  FFMA R72, R63, R36, R72 ;  /* 0x000000243f487223 */ /* 0x000fc40000000048 */
[----:B------:R-:W-:Y:S02]  /*1510*/  FFMA R71, R40, R65, R71 ;  /* 0x0000004128477223 */ /* 0x000fe40000000047 */
[-C--:B------:R-:W-:Y:S02]  /*1520*/  FFMA R60, R36, R29.reuse, R60 ;  /* 0x0000001d243c7223 */ /* 0x080fe4000000003c */
[----:B------:R-:W-:Y:S02]  /*1530*/  FFMA R40, R40, R29, R54 ;  /* 0x0000001d28287223 */ /* 0x000fe40000000036 */
[-C--:B------:R-:W-:Y:S01]  /*1540*/  FFMA R77, R20, R13.reuse, R77 ;  /* 0x0000000d144d7223 */ /* 0x080fe2000000004d */
[----:B------:R-:W-:Y:S01]  /*1550*/  LDS R54, [R6+0x3a0] ;  /* 0x0003a00006367984 */ /* 0x000fe20000000800 */
[-C--:B------:R-:W-:Y:S02]  /*1560*/  FFMA R79, R24, R13.reuse, R79 ;  /* 0x0000000d184f7223 */ /* 0x080fe4000000004f */
[----:B------:R-:W-:-:S02]  /*1570*/  FFMA R78, R22, R13, R78 ;  /* 0x0000000d164e7223 */ /* 0x000fc4000000004e */
[----:B------:R-:W-:Y:S02]  /*1580*/  FFMA R73, R66, R13, R73 ;  /* 0x0000000d42497223 */ /* 0x000fe40000000049 */
[----:B------:R-:W-:Y:S02]  /*1590*/  FFMA R13, R20, R45, R8 ;  /* 0x0000002d140d7223 */ /* 0x000fe40000000008 */
[----:B------:R-:W-:Y:S01]  /*15a0*/  LDS R8, [R6+0x380] ;  /* 0x0003800006087984 */ /* 0x000fe20000000800 */
[C---:B0-----:R-:W-:Y:S02]  /*15b0*/  FFMA R26, R48.reuse, R53, R26 ;  /* 0x00000035301a7223 */ /* 0x041fe4000000001a */
[----:B------:R-:W-:Y:S01]  /*15c0*/  FFMA R12, R63, R48, R52 ;  /* 0x000000303f0c7223 */ /* 0x000fe20000000034 */
[----:B------:R-:W0:Y:S01]  /*15d0*/  LDS R53, [R6+0x320] ;  /* 0x0003200006357984 */ /* 0x000e220000000800 */
[C---:B------:R-:W-:Y:S02]  /*15e0*/  FFMA R16, R48.reuse, R65, R28 ;  /* 0x0000004130107223 */ /* 0x040fe4000000001c */
[----:B------:R-:W-:Y:S01]  /*15f0*/  FFMA R28, R48, R29, R23 ;  /* 0x0000001d301c7223 */ /* 0x000fe20000000017 */
[----:B------:R-:W1:Y:S04]  /*1600*/  LDS R63, [R6+0x300] ;  /* 0x00030000063f7984 */ /* 0x000e680000000800 */
[----:B------:R-:W2:Y:S04]  /*1610*/  LDS R29, [R6+0x340] ;  /* 0x00034000061d7984 */ /* 0x000ea80000000800 */
[----:B------:R-:W3:Y:S01]  /*1620*/  LDS R23, [R6+0x360] ;  /* 0x0003600006177984 */ /* 0x000ee20000000800 */
[----:B------:R-:W-:-:S02]  /*1630*/  FFMA R74, R36, R65, R74 ;  /* 0x00000041244a7223 */ /* 0x000fc4000000004a */
[C---:B------:R-:W-:Y:S01]  /*1640*/  FFMA R68, R24.reuse, R33, R68 ;  /* 0x0000002118447223 */ /* 0x040fe20000000044 */
[----:B------:R-:W-:Y:S01]  /*1650*/  LDS R65, [R6+0x420] ;  /* 0x0004200006417984 */ /* 0x000fe20000000800 */
[C---:B------:R-:W-:Y:S02]  /*1660*/  FFMA R74, R24.reuse, R37, R74 ;  /* 0x00000025184a7223 */ /* 0x040fe4000000004a */
[C---:B------:R-:W-:Y:S02]  /*1670*/  FFMA R71, R24.reuse, R41, R71 ;  /* 0x0000002918477223 */ /* 0x040fe40000000047 */
[----:B------:R-:W-:Y:S02]  /*1680*/  FFMA R48, R24, R45, R30 ;  /* 0x0000002d18307223 */ /* 0x000fe4000000001e */
[C---:B------:R-:W-:Y:S02]  /*1690*/  FFMA R70, R20.reuse, R33, R70 ;  /* 0x0000002114467223 */ /* 0x040fe40000000046 */
[----:B------:R-:W-:-:S02]  /*16a0*/  FFMA R72, R20, R37, R72 ;  /* 0x0000002514487223 */ /* 0x000fc40000000048 */
[-C--:B------:R-:W-:Y:S02]  /*16b0*/  FFMA R52, R20, R41.reuse, R32 ;  /* 0x0000002914347223 */ /* 0x080fe40000000020 */
[C---:B------:R-:W-:Y:S02]  /*16c0*/  FFMA R67, R22.reuse, R41, R67 ;  /* 0x0000002916437223 */ /* 0x040fe40000000043 */
[----:B------:R-:W-:Y:S02]  /*16d0*/  FFMA R59, R22, R45, R59 ;  /* 0x0000002d163b7223 */ /* 0x000fe4000000003b */
[-C--:B------:R-:W-:Y:S02]  /*16e0*/  FFMA R12, R20, R49.reuse, R12 ;  /* 0x00000031140c7223 */ /* 0x080fe4000000000c */
[----:B------:R-:W-:Y:S02]  /*16f0*/  FFMA R24, R24, R49, R16 ;  /* 0x0000003118187223 */ /* 0x000fe40000000010 */
[----:B------:R-:W-:-:S02]  /*1700*/  FFMA R64, R66, R33, R64 ;  /* 0x0000002142407223 */ /* 0x000fc40000000040 */
[C---:B------:R-:W-:Y:S02]  /*1710*/  FFMA R60, R66.reuse, R37, R60 ;  /* 0x00000025423c7223 */ /* 0x040fe4000000003c */
[C---:B------:R-:W-:Y:S02]  /*1720*/  FFMA R41, R66.reuse, R41, R40 ;  /* 0x0000002942297223 */ /* 0x040fe40000000028 */
[----:B------:R-:W-:Y:S02]  /*1730*/  FFMA R45, R66, R45, R44 ;  /* 0x0000002d422d7223 */ /* 0x000fe4000000002c */
[C---:B------:R-:W-:Y:S02]  /*1740*/  FFMA R20, R22.reuse, R49, R26 ;  /* 0x0000003116147223 */ /* 0x040fe4000000001a */
[----:B------:R-:W-:Y:S02]  /*1750*/  FFMA R76, R22, R37, R76 ;  /* 0x00000025164c7223 */ /* 0x000fe4000000004c */
[----:B------:R-:W-:-:S02]  /*1760*/  FFMA R66, R66, R49, R28 ;  /* 0x0000003142427223 */ /* 0x000fc4000000001c */
[----:B0-----:R-:W-:Y:S02]  /*1770*/  FFMA R37, R53, R10, R25 ;  /* 0x0000000a35257223 */ /* 0x001fe40000000019 */
[----:B-1----:R-:W-:Y:S02]  /*1780*/  FFMA R49, R63, R46, R13 ;  /* 0x0000002e3f317223 */ /* 0x002fe4000000000d */
[----:B------:R-:W-:Y:S02]  /*1790*/  FFMA R25, R53, R50, R24 ;  /* 0x0000003235197223 */ /* 0x000fe40000000018 */
[C---:B------:R-:W-:Y:S02]  /*17a0*/  FFMA R16, R63.reuse, R10, R55 ;  /* 0x0000000a3f107223 */ /* 0x040fe40000000037 */
[C---:B------:R-:W-:Y:S02]  /*17b0*/  FFMA R52, R63.reuse, R42, R52 ;  /* 0x0000002a3f347223 */ /* 0x040fe40000000034 */
[----:B------:R-:W-:-:S02]  /*17c0*/  FFMA R13, R63, R50, R12 ;  /* 0x000000323f0d7223 */ /* 0x000fc4000000000c */
[C---:B------:R-:W-:Y:S01]  /*17d0*/  FFMA R71, R53.reuse, R42, R71 ;  /* 0x0000002a35477223 */ /* 0x040fe20000000047 */
[----:B------:R-:W0:Y:S01]  /*17e0*/  LDS R12, [R6+0x3c0] ;  /* 0x0003c000060c7984 */ /* 0x000e220000000800 */
[----:B------:R-:W-:Y:S02]  /*17f0*/  FFMA R48, R53, R46, R48 ;  /* 0x0000002e35307223 */ /* 0x000fe40000000030 */
[C---:B--2---:R-:W-:Y:S02]  /*1800*/  FFMA R24, R29.reuse, R10, R27 ;  /* 0x0000000a1d187223 */ /* 0x044fe4000000001b */
[C---:B------:R-:W-:Y:S02]  /*1810*/  FFMA R40, R29.reuse, R18, R9 ;  /* 0x000000121d287223 */ /* 0x040fe40000000009 */
[C---:B------:R-:W-:Y:S02]  /*1820*/  FFMA R67, R29.reuse, R42, R67 ;  /* 0x0000002a1d437223 */ /* 0x040fe40000000043 */
[----:B------:R-:W-:-:S02]  /*1830*/  FFMA R59, R29, R46, R59 ;  /* 0x0000002e1d3b7223 */ /* 0x000fc4000000003b */
[----:B------:R-:W-:Y:S02]  /*1840*/  FFMA R69, R22, R33, R69 ;  /* 0x0000002116457223 */ /* 0x000fe40000000045 */
[C---:B------:R-:W-:Y:S02]  /*1850*/  FFMA R32, R63.reuse, R18, R61 ;  /* 0x000000123f207223 */ /* 0x040fe4000000003d */
[C---:B------:R-:W-:Y:S02]  /*1860*/  FFMA R77, R63.reuse, R14, R77 ;  /* 0x0000000e3f4d7223 */ /* 0x040fe4000000004d */
[C---:B------:R-:W-:Y:S02]  /*1870*/  FFMA R70, R63.reuse, R34, R70 ;  /* 0x000000223f467223 */ /* 0x040fe40000000046 */
[-C--:B------:R-:W-:Y:S02]  /*1880*/  FFMA R72, R63, R38.reuse, R72 ;  /* 0x000000263f487223 */ /* 0x080fe40000000048 */
[-C--:B------:R-:W-:Y:S01]  /*1890*/  FFMA R74, R53, R38.reuse, R74 ;  /* 0x00000026354a7223 */ /* 0x080fe2000000004a */
[----:B------:R-:W-:Y:S01]  /*18a0*/  LDS R63, [R6+0x400] ;  /* 0x00040000063f7984 */ /* 0x000fe20000000800 */
[----:B------:R-:W-:-:S02]  /*18b0*/  FFMA R76, R29, R38, R76 ;  /* 0x000000261d4c7223 */ /* 0x000fc4000000004c */
[----:B------:R-:W-:Y:S02]  /*18c0*/  FFMA R9, R29, R50, R20 ;  /* 0x000000321d097223 */ /* 0x000fe40000000014 */
[C---:B---3--:R-:W-:Y:S02]  /*18d0*/  FFMA R10, R23.reuse, R10, R21 ;  /* 0x0000000a170a7223 */ /* 0x048fe40000000015 */
[C---:B------:R-:W-:Y:S02]  /*18e0*/  FFMA R36, R23.reuse, R18, R17 ;  /* 0x0000001217247223 */ /* 0x040fe40000000011 */
[C---:B------:R-:W-:Y:S02]  /*18f0*/  FFMA R73, R23.reuse, R14, R73 ;  /* 0x0000000e17497223 */ /* 0x040fe40000000049 */
[C---:B------:R-:W-:Y:S02]  /*1900*/  FFMA R64, R23.reuse, R34, R64 ;  /* 0x0000002217407223 */ /* 0x040fe40000000040 */
[----:B------:R-:W-:-:S02]  /*1910*/  FFMA R60, R23, R38, R60 ;  /* 0x00000026173c7223 */ /* 0x000fc4000000003c */
[C---:B------:R-:W-:Y:S01]  /*1920*/  FFMA R42, R23.reuse, R42, R41 ;  /* 0x0000002a172a7223 */ /* 0x040fe20000000029 */
[----:B------:R-:W1:Y:S01]  /*1930*/  LDS R38, [R6+0x3e0] ;  /* 0x0003e00006267984 */ /* 0x000e620000000800 */
[C---:B------:R-:W-:Y:S02]  /*1940*/  FFMA R46, R23.reuse, R46, R45 ;  /* 0x0000002e172e7223 */ /* 0x040fe4000000002d */
[----:B------:R-:W-:Y:S02]  /*1950*/  FFMA R66, R23, R50, R66 ;  /* 0x0000003217427223 */ /* 0x000fe40000000042 */
[----:B------:R-:W2:Y:S01]  /*1960*/  LDS.128 R20, [R7+0x1020] ;  /* 0x0010200007147984 */ /* 0x000ea20000000c00 */
[C---:B------:R-:W-:Y:S02]  /*1970*/  FFMA R33, R53.reuse, R18, R31 ;  /* 0x0000001235217223 */ /* 0x040fe4000000001f */
[-C--:B------:R-:W-:Y:S02]  /*1980*/  FFMA R79, R53, R14.reuse, R79 ;  /* 0x0000000e354f7223 */ /* 0x080fe4000000004f */
[----:B------:R-:W-:-:S02]  /*1990*/  FFMA R78, R29, R14, R78 ;  /* 0x0000000e1d4e7223 */ /* 0x000fc4000000004e */
[C---:B------:R-:W-:Y:S01]  /*19a0*/  FFMA R18, R8.reuse, R51, R13 ;  /* 0x0000003308127223 */ /* 0x040fe2000000000d */
[----:B------:R-:W-:Y:S01]  /*19b0*/  LDS R14, [R6+0x480] ;  /* 0x00048000060e7984 */ /* 0x000fe20000000800 */
[----:B------:R-:W-:Y:S02]  /*19c0*/  FFMA R69, R29, R34, R69 ;  /* 0x000000221d457223 */ /* 0x000fe40000000045 */
[-C--:B------:R-:W-:Y:S01]  /*19d0*/  FFMA R17, R8, R11.reuse, R16 ;  /* 0x0000000b08117223 */ /* 0x080fe20000000010 */
[----:B------:R-:W3:Y:S04]  /*19e0*/  LDS R13, [R6+0x460] ;  /* 0x00046000060d7984 */ /* 0x000ee80000000800 */
[----:B------:R-:W4:Y:S04]  /*19f0*/  LDS R16, [R6+0x4a0] ;  /* 0x0004a00006107984 */ /* 0x000f280000000800 */
[----:B------:R-:W5:Y:S01]  /*1a00*/  LDS.128 R28, [R7+0x3020] ;  /* 0x00302000071c7984 */ /* 0x000f620000000c00 */
[----:B------:R-:W-:-:S02]  /*1a10*/  FFMA R37, R54, R11, R37 ;  /* 0x0000000b36257223 */ /* 0x000fc40000000025 */
[C---:B0-----:R-:W-:Y:S02]  /*1a20*/  FFMA R41, R12.reuse, R11, R24 ;  /* 0x0000000b0c297223 */ /* 0x041fe40000000018 */
[----:B------:R-:W-:Y:S02]  /*1a30*/  FFMA R68, R53, R34, R68 ;  /* 0x0000002235447223 */ /* 0x000fe40000000044 */
[----:B------:R-:W0:Y:S01]  /*1a40*/  LDS R53, [R6+0x440] ;  /* 0x0004400006357984 */ /* 0x000e220000000800 */
[C---:B------:R-:W-:Y:S02]  /*1a50*/  FFMA R34, R12.reuse, R19, R40 ;  /* 0x000000130c227223 */ /* 0x040fe40000000028 */
[C---:B------:R-:W-:Y:S02]  /*1a60*/  FFMA R78, R12.reuse, R15, R78 ;  /* 0x0000000f0c4e7223 */ /* 0x040fe4000000004e */
[----:B------:R-:W-:Y:S02]  /*1a70*/  FFMA R69, R12, R35, R69 ;  /* 0x000000230c457223 */ /* 0x000fe40000000045 */
[----:B-1----:R-:W-:-:S02]  /*1a80*/  FFMA R11, R38, R11, R10 ;  /* 0x0000000b260b7223 */ /* 0x002fc4000000000a */
[----:B------:R-:W-:Y:S02]  /*1a90*/  FFMA R36, R38, R19, R36 ;  /* 0x0000001326247223 */ /* 0x000fe40000000024 */
[C---:B--2---:R-:W-:Y:S02]  /*1aa0*/  FFMA R17, R20.reuse, R63, R17 ;  /* 0x0000003f14117223 */ /* 0x044fe40000000011 */
[----:B------:R-:W-:Y:S02]  /*1ab0*/  FFMA R37, R20, R65, R37 ;  /* 0x0000004114257223 */ /* 0x000fe40000000025 */
[C---:B------:R-:W-:Y:S02]  /*1ac0*/  FFMA R76, R12.reuse, R39, R76 ;  /* 0x000000270c4c7223 */ /* 0x040fe4000000004c */
[C---:B------:R-:W-:Y:S02]  /*1ad0*/  FFMA R67, R12.reuse, R43, R67 ;  /* 0x0000002b0c437223 */ /* 0x040fe40000000043 */
[----:B------:R-:W-:-:S02]  /*1ae0*/  FFMA R59, R12, R47, R59 ;  /* 0x0000002f0c3b7223 */ /* 0x000fc4000000003b */
[----:B------:R-:W-:Y:S02]  /*1af0*/  FFMA R12, R12, R51, R9 ;  /* 0x000000330c0c7223 */ /* 0x000fe40000000009 */
[C---:B------:R-:W-:Y:S02]  /*1b00*/  FFMA R32, R8.reuse, R19, R32 ;  /* 0x0000001308207223 */ /* 0x040fe40000000020 */
[C---:B------:R-:W-:Y:S02]  /*1b10*/  FFMA R77, R8.reuse, R15, R77 ;  /* 0x0000000f084d7223 */ /* 0x040fe4000000004d */
[C---:B------:R-:W-:Y:S02]  /*1b20*/  FFMA R70, R8.reuse, R35, R70 ;  /* 0x0000002308467223 */ /* 0x040fe40000000046 */
[C---:B------:R-:W-:Y:S02]  /*1b30*/  FFMA R72, R8.reuse, R39, R72 ;  /* 0x0000002708487223 */ /* 0x040fe40000000048 */
[----:B------:R-:W-:-:S02]  /*1b40*/  FFMA R52, R8, R43, R52 ;  /* 0x0000002b08347223 */ /* 0x000fc40000000034 */
[----:B------:R-:W-:Y:S02]  /*1b50*/  FFMA R49, R8, R47, R49 ;  /* 0x0000002f08317223 */ /* 0x000fe40000000031 */
[----:B---3--:R-:W-:Y:S01]  /*1b60*/  FFMA R9, R20, R13, R11 ;  /* 0x0000000d14097223 */ /* 0x008fe2000000000b */
[----:B------:R-:W1:Y:S01]  /*1b70*/  LDS R8, [R6+0x4e0] ;  /* 0x0004e00006087984 */ /* 0x000e620000000800 */
[----:B------:R-:W-:Y:S02]  /*1b80*/  FFMA R55, R14, R21, R17 ;  /* 0x000000150e377223 */ /* 0x000fe40000000011 */
[----:B------:R-:W-:Y:S02]  /*1b90*/  FFMA R74, R54, R39, R74 ;  /* 0x00000027364a7223 */ /* 0x000fe4000000004a */
[C---:B------:R-:W-:Y:S02]  /*1ba0*/  FFMA R73, R38.reuse, R15, R73 ;  /* 0x0000000f26497223 */ /* 0x040fe40000000049 */
[----:B------:R-:W-:-:S02]  /*1bb0*/  FFMA R64, R38, R35, R64 ;  /* 0x0000002326407223 */ /* 0x000fc40000000040 */
[C---:B------:R-:W-:Y:S02]  /*1bc0*/  FFMA R60, R38.reuse, R39, R60 ;  /* 0x00000027263c7223 */ /* 0x040fe4000000003c */
[C---:B------:R-:W-:Y:S02]  /*1bd0*/  FFMA R10, R38.reuse, R43, R42 ;  /* 0x0000002b260a7223 */ /* 0x040fe4000000002a */
[C---:B------:R-:W-:Y:S02]  /*1be0*/  FFMA R50, R38.reuse, R47, R46 ;  /* 0x0000002f26327223 */ /* 0x040fe4000000002e */
[----:B------:R-:W-:Y:S02]  /*1bf0*/  FFMA R66, R38, R51, R66 ;  /* 0x0000003326427223 */ /* 0x000fe40000000042 */
[----:B----4-:R-:W-:Y:S02]  /*1c00*/  FFMA R17, R16, R21, R37 ;  /* 0x0000001510117223 */ /* 0x010fe40000000025 */
[----:B-----5:R-:W-:-:S02]  /*1c10*/  FFMA R11, R28, R13, R36 ;  /* 0x0000000d1c0b7223 */ /* 0x020fc40000000024 */
[C---:B------:R-:W-:Y:S01]  /*1c20*/  FFMA R48, R54.reuse, R47, R48 ;  /* 0x0000002f36307223 */ /* 0x040fe20000000030 */
[----:B------:R-:W2:Y:S04]  /*1c30*/  LDS.128 R36, [R7+0x1120] ;  /* 0x0011200007247984 */ /* 0x000ea80000000c00 */
[----:B------:R-:W3:Y:S01]  /*1c40*/  LDS.128 R44, [R7+0x11a0] ;  /* 0x0011a000072c7984 */ /* 0x000ee20000000c00 */
[----:B------:R-:W-:Y:S02]  /*1c50*/  FFMA R79, R54, R15, R79 ;  /* 0x0000000f364f7223 */ /* 0x000fe4000000004f */
[----:B0-----:R-:W-:Y:S02]  /*1c60*/  FFMA R15, R20, R53, R41 ;  /* 0x00000035140f7223 */ /* 0x001fe40000000029 */
[----:B------:R-:W-:-:S02]  /*1c70*/  FFMA R33, R54, R19, R33 ;  /* 0x0000001336217223 */ /* 0x000fc40000000021 */
[----:B------:R-:W-:Y:S02]  /*1c80*/  FFMA R15, R62, R21, R15 ;  /* 0x000000153e0f7223 */ /* 0x000fe4000000000f */
[----:B------:R-:W-:Y:S02]  /*1c90*/  FFMA R61, R63, R28, R32 ;  /* 0x0000001c3f3d7223 */ /* 0x000fe40000000020 */
[----:B------:R-:W-:Y:S02]  /*1ca0*/  FFMA R19, R28, R53, R34 ;  /* 0x000000351c137223 */ /* 0x000fe40000000022 */
[----:B-1----:R-:W-:Y:S02]  /*1cb0*/  FFMA R9, R8, R21, R9 ;  /* 0x0000001508097223 */ /* 0x002fe40000000009 */
[----:B------:R-:W-:Y:S02]  /*1cc0*/  FFMA R21, R28, R65, R33 ;  /* 0x000000411c157223 */ /* 0x000fe40000000021 */
[----:B------:R-:W-:-:S02]  /*1cd0*/  FFMA R68, R54, R35, R68 ;  /* 0x0000002336447223 */ /* 0x000fc40000000044 */
[C---:B------:R-:W-:Y:S01]  /*1ce0*/  FFMA R71, R54.reuse, R43, R71 ;  /* 0x0000002b36477223 */ /* 0x040fe20000000047 */
[----:B------:R-:W0:Y:S01]  /*1cf0*/  LDS.128 R32, [R7+0x30a0] ;  /* 0x0030a00007207984 */ /* 0x000e220000000c00 */
[----:B------:R-:W-:-:S03]  /*1d00*/  FFMA R54, R54, R51, R25 ;  /* 0x0000003336367223 */ /* 0x000fc60000000019 */
[----:B------:R-:W1:Y:S04]  /*1d10*/  LDS.128 R24, [R7+0x10a0] ;  /* 0x0010a00007187984 */ /* 0x000e680000000c00 */
[----:B------:R-:W4:Y:S01]  /*1d20*/  LDS.128 R40, [R7+0x3120] ;  /* 0x0031200007287984 */ /* 0x000f220000000c00 */
[----:B--2---:R-:W-:Y:S02]  /*1d30*/  FFMA R72, R63, R36, R72 ;  /* 0x000000243f487223 */ /* 0x004fe40000000048 */
[C---:B------:R-:W-:Y:S02]  /*1d40*/  FFMA R74, R36.reuse, R65, R74 ;  /* 0x00000041244a7223 */ /* 0x040fe4000000004a */
[C---:B------:R-:W-:Y:S02]  /*1d50*/  FFMA R76, R36.reuse, R53, R76 ;  /* 0x00000035244c7223 */ /* 0x040fe4000000004c */
[----:B------:R-:W-:-:S02]  /*1d60*/  FFMA R60, R36, R13, R60 ;  /* 0x0000000d243c7223 */ /* 0x000fc4000000003c */
[----:B---3--:R-:W-:Y:S02]  /*1d70*/  FFMA R28, R63, R44, R49 ;  /* 0x0000002c3f1c7223 */ /* 0x008fe40000000031 */
[C---:B------:R-:W-:Y:S02]  /*1d80*/  FFMA R36, R44.reuse, R65, R48 ;  /* 0x000000412c247223 */ /* 0x040fe40000000030 */
[C---:B------:R-:W-:Y:S02]  /*1d90*/  FFMA R59, R44.reuse, R53, R59 ;  /* 0x000000352c3b7223 */ /* 0x040fe4000000003b */
[----:B------:R-:W-:Y:S02]  /*1da0*/  FFMA R44, R44, R13, R50 ;  /* 0x0000000d2c2c7223 */ /* 0x000fe40000000032 */
[----:B------:R-:W2:Y:S01]  /*1db0*/  LDS.128 R48, [R7+0x31a0] ;  /* 0x0031a00007307984 */ /* 0x000ea20000000c00 */
[-C--:B------:R-:W-:Y:S02]  /*1dc0*/  FFMA R61, R14, R29.reuse, R61 ;  /* 0x0000001d0e3d7223 */ /* 0x080fe4000000003d */
[----:B------:R-:W-:-:S02]  /*1dd0*/  FFMA R21, R16, R29, R21 ;  /* 0x0000001d10157223 */ /* 0x000fc40000000015 */
[-C--:B------:R-:W-:Y:S02]  /*1de0*/  FFMA R19, R62, R29.reuse, R19 ;  /* 0x0000001d3e137223 */ /* 0x080fe40000000013 */
[----:B------:R-:W-:Y:S02]  /*1df0*/  FFMA R11, R8, R29, R11 ;  /* 0x0000001d080b7223 */ /* 0x000fe4000000000b */
[C---:B0-----:R-:W-:Y:S01]  /*1e00*/  FFMA R70, R63.reuse, R32, R70 ;  /* 0x000000203f467223 */ /* 0x041fe20000000046 */
[----:B------:R-:W-:Y:S01]  /*1e10*/  LDS R29, [R6+0x520] ;  /* 0x00052000061d7984 */ /* 0x000fe20000000800 */
[-C--:B------:R-:W-:Y:S02]  /*1e20*/  FFMA R68, R32, R65.reuse, R68 ;  /* 0x0000004120447223 */ /* 0x080fe40000000044 */
[----:B-1----:R-:W-:Y:S02]  /*1e30*/  FFMA R77, R63, R24, R77 ;  /* 0x000000183f4d7223 */ /* 0x002fe4000000004d */
[----:B------:R-:W-:-:S02]  /*1e40*/  FFMA R79, R24, R65, R79 ;  /* 0x00000041184f7223 */ /* 0x000fc4000000004f */
[C---:B------:R-:W-:Y:S02]  /*1e50*/  FFMA R78, R24.reuse, R53, R78 ;  /* 0x00000035184e7223 */ /* 0x040fe4000000004e */
[----:B------:R-:W-:Y:S02]  /*1e60*/  FFMA R73, R24, R13, R73 ;  /* 0x0000000d18497223 */ /* 0x000fe40000000049 */
[C---:B------:R-:W-:Y:S02]  /*1e70*/  FFMA R69, R32.reuse, R53, R69 ;  /* 0x0000003520457223 */ /* 0x040fe40000000045 */
[----:B------:R-:W-:Y:S02]  /*1e80*/  FFMA R64, R32, R13, R64 ;  /* 0x0000000d20407223 */ /* 0x000fe40000000040 */
[----:B----4-:R-:W-:Y:S02]  /*1e90*/  FFMA R52, R63, R40, R52 ;  /* 0x000000283f347223 */ /* 0x010fe40000000034 */
[----:B------:R-:W-:-:S02]  /*1ea0*/  FFMA R67, R40, R53, R67 ;  /* 0x0000003528437223 */ /* 0x000fc40000000043 */
[----:B------:R-:W-:Y:S02]  /*1eb0*/  FFMA R10, R40, R13, R10 ;  /* 0x0000000d280a7223 */ /* 0x000fe4000000000a */
[----:B--2---:R-:W-:Y:S02]  /*1ec0*/  FFMA R18, R63, R48, R18 ;  /* 0x000000303f127223 */ /* 0x004fe40000000012 */
[----:B------:R-:W0:Y:S01]  /*1ed0*/  LDS R63, [R6+0x500] ;  /* 0x00050000063f7984 */ /* 0x000e220000000800 */
[C---:B------:R-:W-:Y:S02]  /*1ee0*/  FFMA R24, R48.reuse, R53, R12 ;  /* 0x0000003530187223 */ /* 0x040fe4000000000c */
[----:B------:R-:W-:Y:S01]  /*1ef0*/  FFMA R32, R48, R13, R66 ;  /* 0x0000000d30207223 */ /* 0x000fe20000000042 */
[----:B------:R-:W1:Y:S04]  /*1f00*/  LDS R53, [R6+0x540] ;  /* 0x0005400006357984 */ /* 0x000e680000000800 */
[----:B------:R-:W2:Y:S04]  /*1f10*/  LDS R13, [R6+0x560] ;  /* 0x00056000060d7984 */ /* 0x000ea80000000800 */
[----:B------:R-:W3:Y:S01]  /*1f20*/  LDS R66, [R6+0x580] ;  /* 0x0005800006427984 */ /* 0x000ee20000000800 */
[----:B------:R-:W-:-:S02]  /*1f30*/  FFMA R71, R40, R65, R71 ;  /* 0x0000004128477223 */ /* 0x000fc40000000047 */
[----:B------:R-:W-:Y:S02]  /*1f40*/  FFMA R20, R48, R65, R54 ;  /* 0x0000004130147223 */ /* 0x000fe40000000036 */
[C---:B------:R-:W-:Y:S01]  /*1f50*/  FFMA R77, R14.reuse, R25, R77 ;  /* 0x000000190e4d7223 */ /* 0x040fe2000000004d */
[----:B------:R-:W-:Y:S01]  /*1f60*/  LDS R65, [R6+0x620] ;  /* 0x0006200006417984 */ /* 0x000fe20000000800 */
[C---:B------:R-:W-:Y:S02]  /*1f70*/  FFMA R70, R14.reuse, R33, R70 ;  /* 0x000000210e467223 */ /* 0x040fe40000000046 */
[C---:B------:R-:W-:Y:S02]  /*1f80*/  FFMA R72, R14.reuse, R37, R72 ;  /* 0x000000250e487223 */ /* 0x040fe40000000048 */
[C---:B------:R-:W-:Y:S02]  /*1f90*/  FFMA R52, R14.reuse, R41, R52 ;  /* 0x000000290e347223 */ /* 0x040fe40000000034 */
[----:B------:R-:W-:-:S02]  /*1fa0*/  FFMA R28, R14, R45, R28 ;  /* 0x0000002d0e1c7223 */ /* 0x000fc4000000001c */
[----:B------:R-:W-:Y:S02]  /*1fb0*/  FFMA R18, R14, R49, R18 ;  /* 0x000000310e127223 */ /* 0x000fe40000000012 */
[-C--:B------:R-:W-:Y:S02]  /*1fc0*/  FFMA R68, R16, R33.reuse, R68 ;  /* 0x0000002110447223 */ /* 0x080fe40000000044 */
[-C--:B------:R-:W-:Y:S02]  /*1fd0*/  FFMA R69, R62, R33.reuse, R69 ;  /* 0x000000213e457223 */ /* 0x080fe40000000045 */
[----:B------:R-:W-:Y:S02]  /*1fe0*/  FFMA R12, R8, R33, R64 ;  /* 0x00000021080c7223 */ /* 0x000fe40000000040 */
[C---:B------:R-:W-:Y:S01]  /*1ff0*/  FFMA R79, R16.reuse, R25, R79 ;  /* 0x00000019104f7223 */ /* 0x040fe2000000004f */
[----:B------:R-:W4:Y:S01]  /*2000*/  LDS R64, [R6+0x5a0] ;  /* 0x0005a00006407984 */ /* 0x000f220000000800 */
[----:B------:R-:W-:-:S02]  /*2010*/  FFMA R74, R16, R37, R74 ;  /* 0x00000025104a7223 */ /* 0x000fc4000000004a */
[C---:B------:R-:W-:Y:S02]  /*2020*/  FFMA R71, R16.reuse, R41, R71 ;  /* 0x0000002910477223 */ /* 0x040fe40000000047 */
[----:B------:R-:W-:Y:S02]  /*2030*/  FFMA R48, R16, R45, R36 ;  /* 0x0000002d10307223 */ /* 0x000fe40000000024 */
[-C--:B------:R-:W-:Y:S01]  /*2040*/  FFMA R78, R62, R25.reuse, R78 ;  /* 0x000000193e4e7223 */ /* 0x080fe2000000004e */
[----:B------:R-:W-:Y:S01]  /*2050*/  LDS R36, [R6+0x680] ;  /* 0x0006800006247984 */ /* 0x000fe20000000800 */
[C---:B------:R-:W-:Y:S02]  /*2060*/  FFMA R73, R8.reuse, R25, R73 ;  /* 0x0000001908497223 */ /* 0x040fe40000000049 */
[C---:B------:R-:W-:Y:S02]  /*2070*/  FFMA R60, R8.reuse, R37, R60 ;  /* 0x00000025083c7223 */ /* 0x040fe4000000003c */
[----:B------:R-:W-:-:S02]  /*2080*/  FFMA R10, R8, R41, R10 ;  /* 0x00000029080a7223 */ /* 0x000fc4000000000a */
[----:B------:R-:W-:Y:S02]  /*2090*/  FFMA R44, R8, R45, R44 ;  /* 0x0000002d082c7223 */ /* 0x000fe4000000002c */
[-C--:B------:R-:W-:Y:S02]  /*20a0*/  FFMA R16, R16, R49.reuse, R20 ;  /* 0x0000003110107223 */ /* 0x080fe40000000014 */
[----:B------:R-:W-:Y:S02]  /*20b0*/  FFMA R32, R8, R49, R32 ;  /* 0x0000003108207223 */ /* 0x000fe40000000020 */
[C---:B------:R-:W-:Y:S02]  /*20c0*/  FFMA R76, R62.reuse, R37, R76 ;  /* 0x000000253e4c7223 */ /* 0x040fe4000000004c */
[C---:B------:R-:W-:Y:S02]  /*20d0*/  FFMA R67, R62.reuse, R41, R67 ;  /* 0x000000293e437223 */ /* 0x040fe40000000043 */
[----:B------:R-:W-:-:S02]  /*20e0*/  FFMA R59, R62, R45, R59 ;  /* 0x0000002d3e3b7223 */ /* 0x000fc4000000003b */
[C---:B0-----:R-:W-:Y:S01]  /*20f0*/  FFMA R25, R63.reuse, R22, R55 ;  /* 0x000000163f197223 */ /* 0x041fe20000000037 */
[----:B------:R-:W-:Y:S01]  /*2100*/  LDS R45, [R6+0x660] ;  /* 0x00066000062d7984 */ /* 0x000fe20000000800 */
[C---:B------:R-:W-:Y:S02]  /*2110*/  FFMA R20, R63.reuse, R30, R61 ;  /* 0x0000001e3f147223 */ /* 0x040fe4000000003d */
[C---:B------:R-:W-:Y:S02]  /*2120*/  FFMA R77, R63.reuse, R26, R77 ;  /* 0x0000001a3f4d7223 */ /* 0x040fe4000000004d */
[C---:B------:R-:W-:Y:S02]  /*2130*/  FFMA R70, R63.reuse, R34, R70 ;  /* 0x000000223f467223 */ /* 0x040fe40000000046 */
[C---:B------:R-:W-:Y:S02]  /*2140*/  FFMA R72, R63.reuse, R38, R72 ;  /* 0x000000263f487223 */ /* 0x040fe40000000048 */
[----:B------:R-:W-:-:S02]  /*2150*/  FFMA R54, R63, R42, R52 ;  /* 0x0000002a3f367223 */ /* 0x000fc40000000034 */
[C---:B------:R-:W-:Y:S01]  /*2160*/  FFMA R40, R63.reuse, R46, R28 ;  /* 0x0000002e3f287223 */ /* 0x040fe2000000001c */
[----:B------:R-:W-:Y:S01]  /*2170*/  LDS R52, [R6+0x6c0] ;  /* 0x0006c00006347984 */ /* 0x000fe20000000800 */
[----:B------:R-:W-:Y:S02]  /*2180*/  FFMA R8, R63, R50, R18 ;  /* 0x000000323f087223 */ /* 0x000fe40000000012 */
[----:B------:R-:W-:Y:S01]  /*2190*/  FFMA R62, R62, R49, R24 ;  /* 0x000000313e3e7223 */ /* 0x000fe20000000018 */
[----:B------:R-:W-:Y:S01]  /*21a0*/  LDS R63, [R6+0x600] ;  /* 0x00060000063f7984 */ /* 0x000fe20000000800 */
[-C--:B------:R-:W-:Y:S02]  /*21b0*/  FFMA R68, R29, R34.reuse, R68 ;  /* 0x000000221d447223 */ /* 0x080fe40000000044 */
[-C--:B-1----:R-:W-:Y:S01]  /*21c0*/  FFMA R69, R53, R34.reuse, R69 ;  /* 0x0000002235457223 */ /* 0x082fe20000000045 */
[----:B------:R-:W0:Y:S01]  /*21d0*/  LDS R24, [R6+0x5c0] ;  /* 0x0005c00006187984 */ /* 0x000e220000000800 */
[----:B--2---:R-:W-:-:S03]  /*21e0*/  FFMA R41, R13, R34, R12 ;  /* 0x000000220d297223 */ /* 0x004fc6000000000c */
[----:B------:R-:W1:Y:S01]  /*21f0*/  LDS R34, [R6+0x5e0] ;  /* 0x0005e00006227984 */ /* 0x000e620000000800 */
[C---:B------:R-:W-:Y:S02]  /*2200*/  FFMA R17, R29.reuse, R22, R17 ;  /* 0x000000161d117223 */ /* 0x040fe40000000011 */
[C---:B------:R-:W-:Y:S02]  /*2210*/  FFMA R21, R29.reuse, R30, R21 ;  /* 0x0000001e1d157223 */ /* 0x040fe40000000015 */
[C---:B------:R-:W-:Y:S02]  /*2220*/  FFMA R79, R29.reuse, R26, R79 ;  /* 0x0000001a1d4f7223 */ /* 0x040fe4000000004f */
[C---:B------:R-:W-:Y:S02]  /*2230*/  FFMA R74, R29.reuse, R38, R74 ;  /* 0x000000261d4a7223 */ /* 0x040fe4000000004a */
[C---:B------:R-:W-:Y:S02]  /*2240*/  FFMA R71, R29.reuse, R42, R71 ;  /* 0x0000002a1d477223 */ /* 0x040fe40000000047 */
[----:B------:R-:W-:-:S02]  /*2250*/  FFMA R48, R29, R46, R48 ;  /* 0x0000002e1d307223 */ /* 0x000fc40000000030 */
[----:B------:R-:W-:Y:S02]  /*2260*/  FFMA R16, R29, R50, R16 ;  /* 0x000000321d107223 */ /* 0x000fe40000000010 */
[C---:B------:R-:W-:Y:S02]  /*2270*/  FFMA R33, R53.reuse, R30, R19 ;  /* 0x0000001e35217223 */ /* 0x040fe40000000013 */
[----:B------:R-:W-:Y:S02]  /*2280*/  FFMA R67, R53, R42, R67 ;  /* 0x0000002a35437223 */ /* 0x000fe40000000043 */
[C---:B---3--:R-:W-:Y:S02]  /*2290*/  FFMA R25, R66.reuse, R23, R25 ;  /* 0x0000001742197223 */ /* 0x048fe40000000019 */
[C---:B------:R-:W-:Y:S02]  /*22a0*/  FFMA R20, R66.reuse, R31, R20 ;  /* 0x0000001f42147223 */ /* 0x040fe40000000014 */
[----:B------:R-:W-:-:S02]  /*22b0*/  FFMA R77, R66, R27, R77 ;  /* 0x0000001b424d7223 */ /* 0x000fc4000000004d */
[C---:B------:R-:W-:Y:S02]  /*22c0*/  FFMA R70, R66.reuse, R35, R70 ;  /* 0x0000002342467223 */ /* 0x040fe40000000046 */
[C---:B------:R-:W-:Y:S02]  /*22d0*/  FFMA R72, R66.reuse, R39, R72 ;  /* 0x0000002742487223 */ /* 0x040fe40000000048 */
[C---:B------:R-:W-:Y:S02]  /*22e0*/  FFMA R54, R66.reuse, R43, R54 ;  /* 0x0000002b42367223 */ /* 0x040fe40000000036 */
[----:B------:R-:W-:Y:S02]  /*22f0*/  FFMA R40, R66, R47, R40 ;  /* 0x0000002f42287223 */ /* 0x000fe40000000028 */
[C---:B------:R-:W-:Y:S02]  /*2300*/  FFMA R29, R53.reuse, R22, R15 ;  /* 0x00000016351d7223 */ /* 0x040fe4000000000f */
[----:B------:R-:W-:-:S02]  /*2310*/  FFMA R78, R53, R26, R78 ;  /* 0x0000001a354e7223 */ /* 0x000fc4000000004e */
[C---:B------:R-:W-:Y:S02]  /*2320*/  FFMA R76, R53.reuse, R38, R76 ;  /* 0x00000026354c7223 */ /* 0x040fe4000000004c */
[C---:B------:R-:W-:Y:S02]  /*2330*/  FFMA R59, R53.reuse, R46, R59 ;  /* 0x0000002e353b7223 */ /* 0x040fe4000000003b */
[----:B------:R-:W-:Y:S02]  /*2340*/  FFMA R62, R53, R50, R62 ;  /* 0x00000032353e7223 */ /* 0x000fe4000000003e */
[C---:B------:R-:W-:Y:S01]  /*2350*/  FFMA R28, R13.reuse, R22, R9 ;  /* 0x000000160d1c7223 */ /* 0x040fe20000000009 */
[----:B------:R-:W-:Y:S01]  /*2360*/  LDS R53, [R6+0x640] ;  /* 0x0006400006357984 */ /* 0x000fe20000000800 */
[C---:B------:R-:W-:Y:S02]  /*2370*/  FFMA R30, R13.reuse, R30, R11 ;  /* 0x0000001e0d1e7223 */ /* 0x040fe4000000000b */
[----:B------:R-:W-:-:S02]  /*2380*/  FFMA R42, R13, R42, R10 ;  /* 0x0000002a0d2a7223 */ /* 0x000fc4000000000a */
[----:B------:R-:W-:Y:S02]  /*2390*/  FFMA R66, R66, R51, R8 ;  /* 0x0000003342427223 */ /* 0x000fe40000000008 */
[----:B------:R-:W2:Y:S01]  /*23a0*/  LDS.128 R8, [R7+0x1030] ;  /* 0x0010300007087984 */ /* 0x000ea20000000c00 */
[C---:B------:R-:W-:Y:S02]  /*23b0*/  FFMA R60, R13.reuse, R38, R60 ;  /* 0x000000260d3c7223 */ /* 0x040fe4000000003c */
[C---:B------:R-:W-:Y:S01]  /*23c0*/  FFMA R44, R13.reuse, R46, R44 ;  /* 0x0000002e0d2c7223 */ /* 0x040fe2000000002c */
[----:B------:R-:W3:Y:S01]  /*23d0*/  LDS R38, [R6+0x6a0] ;  /* 0x0006a00006267984 */ /* 0x000ee20000000800 */
[C---:B------:R-:W-:Y:S02]  /*23e0*/  FFMA R73, R13.reuse, R26, R73 ;  /* 0x0000001a0d497223 */ /* 0x040fe40000000049 */
[----:B------:R-:W-:Y:S01]  /*23f0*/  FFMA R32, R13, R50, R32 ;  /* 0x000000320d207223 */ /* 0x000fe20000000020 */
[----:B------:R-:W5:Y:S04]  /*2400*/  LDS R46, [R6+0x6e0] ;  /* 0x0006e000062e7984 */ /* 0x000f680000000800 */
[----:B------:R-:W5:Y:S01]  /*2410*/  LDS.128 R12, [R7+0x3030] ;  /* 0x00303000070c7984 */ /* 0x000f620000000c00 */
[----:B----4-:R-:W-:-:S02]  /*2420*/  FFMA R26, R64, R23, R17 ;  /* 0x00000017401a7223 */ /* 0x010fc40000000011 */
[-C--:B0-----:R-:W-:Y:S02]  /*2430*/  FFMA R29, R24, R23.reuse, R29 ;  /* 0x00000017181d7223 */ /* 0x081fe4000000001d */
[----:B-1----:R-:W-:Y:S02]  /*2440*/  FFMA R28, R34, R23, R28 ;  /* 0x00000017221c7223 */ /* 0x002fe4000000001c */
[-C--:B------:R-:W-:Y:S02]  /*2450*/  FFMA R21, R64, R31.reuse, R21 ;  /* 0x0000001f40157223 */ /* 0x080fe40000000015 */
[----:B------:R-:W-:Y:S02]  /*2460*/  FFMA R22, R24, R31, R33 ;  /* 0x0000001f18167223 */ /* 0x000fe40000000021 */
[C---:B------:R-:W-:Y:S02]  /*2470*/  FFMA R74, R64.reuse, R39, R74 ;  /* 0x00000027404a7223 */ /* 0x040fe4000000004a */
[----:B------:R-:W-:-:S02]  /*2480*/  FFMA R48, R64, R47, R48 ;  /* 0x0000002f40307223 */ /* 0x000fc40000000030 */
[C---:B------:R-:W-:Y:S02]  /*2490*/  FFMA R76, R24.reuse, R39, R76 ;  /* 0x00000027184c7223 */ /* 0x040fe4000000004c */
[----:B------:R-:W-:Y:S02]  /*24a0*/  FFMA R59, R24, R47, R59 ;  /* 0x0000002f183b7223 */ /* 0x000fe4000000003b */
[C---:B------:R-:W-:Y:S02]  /*24b0*/  FFMA R60, R34.reuse, R39, R60 ;  /* 0x00000027223c7223 */ /* 0x040fe4000000003c */
[----:B------:R-:W-:Y:S02]  /*24c0*/  FFMA R44, R34, R47, R44 ;  /* 0x0000002f222c7223 */ /* 0x000fe4000000002c */
[----:B------:R-:W-:Y:S02]  /*24d0*/  FFMA R68, R64, R35, R68 ;  /* 0x0000002340447223 */ /* 0x000fe40000000044 */
[----:B--2---:R-:W-:-:S02]  /*24e0*/  FFMA R25, R8, R63, R25 ;  /* 0x0000003f08197223 */ /* 0x004fc40000000019 */
[C---:B------:R-:W-:Y:S02]  /*24f0*/  FFMA R26, R8.reuse, R65, R26 ;  /* 0x00000041081a7223 */ /* 0x040fe4000000001a */
[C---:B------:R-:W-:Y:S02]  /*2500*/  FFMA R29, R8.reuse, R53, R29 ;  /* 0x00000035081d7223 */ /* 0x040fe4000000001d */
[----:B------:R-:W-:Y:S02]  /*2510*/  FFMA R28, R8, R45, R28 ;  /* 0x0000002d081c7223 */ /* 0x000fe4000000001c */
[-C--:B------:R-:W-:Y:S02]  /*2520*/  FFMA R55, R36, R9.reuse, R25 ;  /* 0x0000000924377223 */ /* 0x080fe40000000019 */
[-C--:B---3--:R-:W-:Y:S02]  /*2530*/  FFMA R37, R38, R9.reuse, R26 ;  /* 0x0000000926257223 */ /* 0x088fe4000000001a */
[----:B------:R-:W-:-:S02]  /*2540*/  FFMA R47, R52, R9, R29 ;  /* 0x00000009342f7223 */ /* 0x000fc4000000001d */
[----:B-----5:R-:W-:Y:S02]  /*2550*/  FFMA R39, R46, R9, R28 ;  /* 0x000000092e277223 */ /* 0x020fe4000000001c */
[----:B------:R-:W-:Y:S02]  /*2560*/  FFMA R69, R24, R35, R69 ;  /* 0x0000002318457223 */ /* 0x000fe40000000045 */
[C---:B------:R-:W-:Y:S02]  /*2570*/  FFMA R30, R34.reuse, R31, R30 ;  /* 0x0000001f221e7223 */ /* 0x040fe4000000001e */
[C---:B------:R-:W-:Y:S02]  /*2580*/  FFMA R73, R34.reuse, R27, R73 ;  /* 0x0000001b22497223 */ /* 0x040fe40000000049 */
[C---:B------:R-:W-:Y:S02]  /*2590*/  FFMA R41, R34.reuse, R35, R41 ;  /* 0x0000002322297223 */ /* 0x040fe40000000029 */
[----:B------:R-:W-:-:S02]  /*25a0*/  FFMA R50, R34, R43, R42 ;  /* 0x0000002b22327223 */ /* 0x000fc4000000002a */
[----:B------:R-:W-:Y:S02]  /*25b0*/  FFMA R75, R34, R51, R32 ;  /* 0x00000033224b7223 */ /* 0x000fe40000000020 */
[----:B------:R-:W-:Y:S01]  /*25c0*/  FFMA R61, R63, R12, R20 ;  /* 0x0000000c3f3d7223 */ /* 0x000fe20000000014 */
[----:B------:R-:W0:Y:S01]  /*25d0*/  LDS.128 R32, [R7+0x11b0] ;  /* 0x0011b00007207984 */ /* 0x000e220000000c00 */
[C---:B------:R-:W-:Y:S02]  /*25e0*/  FFMA R9, R12.reuse, R65, R21 ;  /* 0x000000410c097223 */ /* 0x040fe40000000015 */
[C---:B------:R-:W-:Y:S02]  /*25f0*/  FFMA R49, R12.reuse, R53, R22 ;  /* 0x000000350c317223 */ /* 0x040fe40000000016 */
[----:B------:R-:W1:Y:S01]  /*2600*/  LDS.128 R20, [R7+0x30b0] ;  /* 0x0030b00007147984 */ /* 0x000e620000000c00 */
[----:B------:R-:W-:Y:S02]  /*2610*/  FFMA R30, R12, R45, R30 ;  /* 0x0000002d0c1e7223 */ /* 0x000fe4000000001e */
[----:B------:R-:W-:-:S02]  /*2620*/  FFMA R79, R64, R27, R79 ;  /* 0x0000001b404f7223 */ /* 0x000fc4000000004f */
[C---:B------:R-:W-:Y:S02]  /*2630*/  FFMA R71, R64.reuse, R43, R71 ;  /* 0x0000002b40477223 */ /* 0x040fe40000000047 */
[-C--:B------:R-:W-:Y:S02]  /*2640*/  FFMA R64, R64, R51.reuse, R16 ;  /* 0x0000003340407223 */ /* 0x080fe40000000010 */
[----:B------:R-:W-:Y:S01]  /*2650*/  FFMA R62, R24, R51, R62 ;  /* 0x00000033183e7223 */ /* 0x000fe2000000003e */
[----:B------:R-:W2:Y:S01]  /*2660*/  LDS.128 R16, [R7+0x10b0] ;  /* 0x0010b00007107984 */ /* 0x000ea20000000c00 */
[-C--:B------:R-:W-:Y:S02]  /*2670*/  FFMA R61, R36, R13.reuse, R61 ;  /* 0x0000000d243d7223 */ /* 0x080fe4000000003d */
[-C--:B------:R-:W-:Y:S02]  /*2680*/  FFMA R9, R38, R13.reuse, R9 ;  /* 0x0000000d26097223 */ /* 0x080fe40000000009 */
[----:B------:R-:W-:-:S02]  /*2690*/  FFMA R49, R52, R13, R49 ;  /* 0x0000000d34317223 */ /* 0x000fc40000000031 */
[C---:B------:R-:W-:Y:S02]  /*26a0*/  FFMA R78, R24.reuse, R27, R78 ;  /* 0x0000001b184e7223 */ /* 0x040fe4000000004e */
[----:B------:R-:W-:Y:S02]  /*26b0*/  FFMA R67, R24, R43, R67 ;  /* 0x0000002b18437223 */ /* 0x000fe40000000043 */
[----:B------:R-:W-:Y:S01]  /*26c0*/  FFMA R13, R46, R13, R30 ;  /* 0x0000000d2e0d7223 */ /* 0x000fe2000000001e */
[----:B------:R-:W3:Y:S04]  /*26d0*/  LDS.128 R24, [R7+0x1130] ;  /* 0x0011300007187984 */ /* 0x000ee80000000c00 */
[----:B------:R-:W4:Y:S01]  /*26e0*/  LDS.128 R28, [R7+0x3130] ;  /* 0x00313000071c7984 */ /* 0x000f220000000c00 */
[----:B0-----:R-:W-:-:S02]  /*26f0*/  FFMA R12, R63, R32, R40 ;  /* 0x000000203f0c7223 */ /* 0x001fc40000000028 */
[C---:B-1----:R-:W-:Y:S02]  /*2700*/  FFMA R51, R20.reuse, R45, R41 ;  /* 0x0000002d14337223 */ /* 0x042fe40000000029 */
[----:B------:R-:W0:Y:S01]  /*2710*/  LDS.128 R40, [R7+0x31b0] ;  /* 0x0031b00007287984 */ /* 0x000e220000000c00 */
[C---:B------:R-:W-:Y:S02]  /*2720*/  FFMA R70, R63.reuse, R20, R70 ;  /* 0x000000143f467223 */ /* 0x040fe40000000046 */
[C---:B------:R-:W-:Y:S02]  /*2730*/  FFMA R68, R20.reuse, R65, R68 ;  /* 0x0000004114447223 */ /* 0x040fe40000000044 */
[-C--:B------:R-:W-:Y:S02]  /*2740*/  FFMA R69, R20, R53.reuse, R69 ;  /* 0x0000003514457223 */ /* 0x080fe40000000045 */
[----:B------:R-:W-:Y:S02]  /*2750*/  FFMA R59, R32, R53, R59 ;  /* 0x00000035203b7223 */ /* 0x000fe4000000003b */
[----:B--2---:R-:W-:-:S02]  /*2760*/  FFMA R77, R63, R16, R77 ;  /* 0x000000103f4d7223 */ /* 0x004fc4000000004d */
[-C--:B------:R-:W-:Y:S02]  /*2770*/  FFMA R78, R16, R53.reuse, R78 ;  /* 0x00000035104e7223 */ /* 0x080fe4000000004e */
[C---:B---3--:R-:W-:Y:S02]  /*2780*/  FFMA R72, R63.reuse, R24, R72 ;  /* 0x000000183f487223 */ /* 0x048fe40000000048 */
[-C--:B------:R-:W-:Y:S02]  /*2790*/  FFMA R76, R24, R53.reuse, R76 ;  /* 0x00000035184c7223 */ /* 0x080fe4000000004c */
[C---:B----4-:R-:W-:Y:S02]  /*27a0*/  FFMA R54, R63.reuse, R28, R54 ;  /* 0x0000001c3f367223 */ /* 0x050fe40000000036 */
[----:B------:R-:W-:Y:S02]  /*27b0*/  FFMA R67, R28, R53, R67 ;  /* 0x000000351c437223 */ /* 0x000fe40000000043 */
[----:B0-----:R-:W-:-:S02]  /*27c0*/  FFMA R8, R63, R40, R66 ;  /* 0x000000283f087223 */ /* 0x001fc40000000042 */
[----:B------:R-:W0:Y:S01]  /*27d0*/  LDS R63, [R6+0x700] ;  /* 0x00070000063f7984 */ /* 0x000e220000000800 */
[----:B------:R-:W-:-:S03]  /*27e0*/  FFMA R20, R40, R53, R62 ;  /* 0x0000003528147223 */ /* 0x000fc6000000003e */
[----:B------:R-:W1:Y:S01]  /*27f0*/  LDS R53, [R6+0x720] ;  /* 0x0007200006357984 */ /* 0x000e620000000800 */
[C---:B------:R-:W-:Y:S02]  /*2800*/  FFMA R79, R16.reuse, R65, R79 ;  /* 0x00000041104f7223 */ /* 0x040fe4000000004f */
[----:B------:R-:W-:Y:S02]  /*2810*/  FFMA R73, R16, R45, R73 ;  /* 0x0000002d10497223 */ /* 0x000fe40000000049 */
[C---:B------:R-:W-:Y:S02]  /*2820*/  FFMA R74, R24.reuse, R65, R74 ;  /* 0x00000041184a7223 */ /* 0x040fe4000000004a */
[----:B------:R-:W-:Y:S02]  /*2830*/  FFMA R60, R24, R45, R60 ;  /* 0x0000002d183c7223 */ /* 0x000fe4000000003c */
[-C--:B------:R-:W-:Y:S02]  /*2840*/  FFMA R16, R40, R65.reuse, R64 ;  /* 0x0000004128107223 */ /* 0x080fe40000000040 */
[----:B------:R-:W-:-:S02]  /*2850*/  FFMA R71, R28, R65, R71 ;  /* 0x000000411c477223 */ /* 0x000fc40000000047 */
[-C--:B------:R-:W-:Y:S02]  /*2860*/  FFMA R50, R28, R45.reuse, R50 ;  /* 0x0000002d1c327223 */ /* 0x080fe40000000032 */
[-C--:B------:R-:W-:Y:S02]  /*2870*/  FFMA R44, R32, R45.reuse, R44 ;  /* 0x0000002d202c7223 */ /* 0x080fe4000000002c */
[----:B------:R-:W-:Y:S02]  /*2880*/  FFMA R24, R40, R45, R75 ;  /* 0x0000002d28187223 */ /* 0x000fe4000000004b */
[-C--:B------:R-:W-:Y:S02]  /*2890*/  FFMA R77, R36, R17.reuse, R77 ;  /* 0x00000011244d7223 */ /* 0x080fe4000000004d */
[-C--:B------:R-:W-:Y:S02]  /*28a0*/  FFMA R64, R38, R17.reuse, R79 ;  /* 0x0000001126407223 */ /* 0x080fe4000000004f */
[----:B------:R-:W-:-:S02]  /*28b0*/  FFMA R62, R52, R17, R78 ;  /* 0x00000011343e7223 */ /* 0x000fc4000000004e */
[C---:B------:R-:W-:Y:S02]  /*28c0*/  FFMA R45, R46.reuse, R17, R73 ;  /* 0x000000112e2d7223 */ /* 0x040fe40000000049 */
[----:B------:R-:W-:Y:S01]  /*28d0*/  FFMA R40, R46, R21, R51 ;  /* 0x000000152e287223 */ /* 0x000fe20000000033 */
[----:B------:R-:W-:Y:S01]  /*28e0*/  LDS R73, [R6+0x820] ;  /* 0x0008200006497984 */ /* 0x000fe20000000800 */
[-C--:B------:R-:W-:Y:S02]  /*28f0*/  FFMA R72, R36, R25.reuse, R72 ;  /* 0x0000001924487223 */ /* 0x080fe40000000048 */
[-C--:B------:R-:W-:Y:S01]  /*2900*/  FFMA R74, R38, R25.reuse, R74 ;  /* 0x00000019264a7223 */ /* 0x080fe2000000004a */
[----:B------:R-:W2:Y:S01]  /*2910*/  LDS R51, [R6+0x740] ;  /* 0x0007400006337984 */ /* 0x000ea20000000800 */
[-C--:B------:R-:W-:Y:S02]  /*2920*/  FFMA R76, R52, R25.reuse, R76 ;  /* 0x00000019344c7223 */ /* 0x080fe4000000004c */
[----:B------:R-:W-:-:S02]  /*2930*/  FFMA R28, R46, R25, R60 ;  /* 0x000000192e1c7223 */ /* 0x000fc4000000003c */
[----:B------:R-:W3:Y:S01]  /*2940*/  LDS R25, [R6+0x760] ;  /* 0x0007600006197984 */ /* 0x000ee20000000800 */
[----:B------:R-:W-:Y:S02]  /*2950*/  FFMA R17, R36, R33, R12 ;  /* 0x0000002124117223 */ /* 0x000fe4000000000c */
[----:B------:R-:W-:Y:S01]  /*2960*/  FFMA R16, R38, R41, R16 ;  /* 0x0000002926107223 */ /* 0x000fe20000000010 */
[----:B------:R-:W4:Y:S01]  /*2970*/  LDS R60, [R6+0x780] ;  /* 0x00078000063c7984 */ /* 0x000f220000000800 */
[C---:B------:R-:W-:Y:S02]  /*2980*/  FFMA R66, R52.reuse, R21, R69 ;  /* 0x0000001534427223 */ /* 0x040fe40000000045 */
[C---:B------:R-:W-:Y:S02]  /*2990*/  FFMA R67, R52.reuse, R29, R67 ;  /* 0x0000001d34437223 */ /* 0x040fe40000000043 */
[C---:B------:R-:W-:Y:S02]  /*29a0*/  FFMA R59, R52.reuse, R33, R59 ;  /* 0x00000021343b7223 */ /* 0x040fe4000000003b */
[----:B------:R-:W-:-:S02]  /*29b0*/  FFMA R52, R52, R41, R20 ;  /* 0x0000002934347223 */ /* 0x000fc40000000014 */
[----:B------:R-:W-:Y:S02]  /*29c0*/  FFMA R48, R32, R65, R48 ;  /* 0x0000004120307223 */ /* 0x000fe40000000030 */
[----:B0-----:R-:W-:Y:S02]  /*29d0*/  FFMA R20, R63, R34, R17 ;  /* 0x000000223f147223 */ /* 0x001fe40000000011 */
[----:B------:R-:W-:Y:S02]  /*29e0*/  FFMA R32, R36, R29, R54 ;  /* 0x0000001d24207223 */ /* 0x000fe40000000036 */
[C---:B-1----:R-:W-:Y:S01]  /*29f0*/  FFMA R17, R53.reuse, R10, R37 ;  /* 0x0000000a35117223 */ /* 0x042fe20000000025 */
[----:B------:R-:W0:Y:S01]  /*2a00*/  LDS R54, [R6+0x7a0] ;  /* 0x0007a00006367984 */ /* 0x000e220000000800 */
[----:B------:R-:W-:-:S03]  /*2a10*/  FFMA R37, R53, R42, R16 ;  /* 0x0000002a35257223 */ /* 0x000fc60000000010 */
[----:B------:R-:W1:Y:S01]  /*2a20*/  LDS R16, [R6+0x7c0] ;  /* 0x0007c00006107984 */ /* 0x000e620000000800 */
[----:B------:R-:W-:Y:S02]  /*2a30*/  FFMA R71, R38, R29, R71 ;  /* 0x0000001d26477223 */ /* 0x000fe40000000047 */
[-C--:B------:R-:W-:Y:S02]  /*2a40*/  FFMA R70, R36, R21.reuse, R70 ;  /* 0x0000001524467223 */ /* 0x080fe40000000046 */
[----:B------:R-:W-:Y:S02]  /*2a50*/  FFMA R68, R38, R21, R68 ;  /* 0x0000001526447223 */ /* 0x000fe40000000044 */
[----:B------:R-:W-:Y:S02]  /*2a60*/  FFMA R29, R46, R29, R50 ;  /* 0x0000001d2e1d7223 */ /* 0x000fe40000000032 */
[-C--:B------:R-:W-:Y:S02]  /*2a70*/  FFMA R12, R38, R33.reuse, R48 ;  /* 0x00000021260c7223 */ /* 0x080fe40000000030 */
[----:B------:R-:W-:-:S02]  /*2a80*/  FFMA R44, R46, R33, R44 ;  /* 0x000000212e2c7223 */ /* 0x000fc4000000002c */
[-C--:B------:R-:W-:Y:S02]  /*2a90*/  FFMA R21, R36, R41.reuse, R8 ;  /* 0x0000002924157223 */ /* 0x080fe40000000008 */
[----:B------:R-:W-:Y:S02]  /*2aa0*/  FFMA R46, R46, R41, R24 ;  /* 0x000000292e2e7223 */ /* 0x000fe40000000018 */
[C---:B------:R-:W-:Y:S02]  /*2ab0*/  FFMA R8, R63.reuse, R14, R61 ;  /* 0x0000000e3f087223 */ /* 0x040fe4000000003d */
[C---:B------:R-:W-:Y:S01]  /*2ac0*/  FFMA R77, R63.reuse, R18, R77 ;  /* 0x000000123f4d7223 */ /* 0x040fe2000000004d */
[----:B------:R-:W-:Y:S01]  /*2ad0*/  LDS R61, [R6+0x800] ;  /* 0x00080000063d7984 */ /* 0x000fe20000000800 */
[----:B------:R-:W-:Y:S02]  /*2ae0*/  FFMA R32, R63, R30, R32 ;  /* 0x0000001e3f207223 */ /* 0x000fe40000000020 */
[----:B------:R-:W-:-:S02]  /*2af0*/  FFMA R9, R53, R14, R9 ;  /* 0x0000000e35097223 */ /* 0x000fc40000000009 */
[C---:B------:R-:W-:Y:S02]  /*2b00*/  FFMA R64, R53.reuse, R18, R64 ;  /* 0x0000001235407223 */ /* 0x040fe40000000040 */
[C---:B------:R-:W-:Y:S02]  /*2b10*/  FFMA R71, R53.reuse, R30, R71 ;  /* 0x0000001e35477223 */ /* 0x040fe40000000047 */
[----:B------:R-:W-:Y:S02]  /*2b20*/  FFMA R38, R53, R34, R12 ;  /* 0x0000002235267223 */ /* 0x000fe4000000000c */
[C---:B--2---:R-:W-:Y:S02]  /*2b30*/  FFMA R41, R51.reuse, R14, R49 ;  /* 0x0000000e33297223 */ /* 0x044fe40000000031 */
[C---:B------:R-:W-:Y:S02]  /*2b40*/  FFMA R62, R51.reuse, R18, R62 ;  /* 0x00000012333e7223 */ /* 0x040fe4000000003e */
[----:B------:R-:W-:-:S02]  /*2b50*/  FFMA R67, R51, R30, R67 ;  /* 0x0000001e33437223 */ /* 0x000fc40000000043 */
[----:B------:R-:W-:Y:S02]  /*2b60*/  FFMA R59, R51, R34, R59 ;  /* 0x00000022333b7223 */ /* 0x000fe4000000003b */
[----:B---3--:R-:W-:Y:S02]  /*2b70*/  FFMA R33, R25, R18, R45 ;  /* 0x0000001219217223 */ /* 0x008fe4000000002d */
[C---:B------:R-:W-:Y:S02]  /*2b80*/  FFMA R24, R63.reuse, R10, R55 ;  /* 0x0000000a3f187223 */ /* 0x040fe40000000037 */
[C---:B------:R-:W-:Y:S02]  /*2b90*/  FFMA R70, R63.reuse, R22, R70 ;  /* 0x000000163f467223 */ /* 0x040fe40000000046 */
[C---:B------:R-:W-:Y:S02]  /*2ba0*/  FFMA R72, R63.reuse, R26, R72 ;  /* 0x0000001a3f487223 */ /* 0x040fe40000000048 */
[----:B------:R-:W-:-:S02]  /*2bb0*/  FFMA R21, R63, R42, R21 ;  /* 0x0000002a3f157223 */ /* 0x000fc40000000015 */
[C---:B------:R-:W-:Y:S01]  /*2bc0*/  FFMA R12, R25.reuse, R10, R39 ;  /* 0x0000000a190c7223 */ /* 0x040fe20000000027 */
[----:B------:R-:W-:Y:S01]  /*2bd0*/  LDS R63, [R6+0x840] ;  /* 0x00084000063f7984 */ /* 0x000fe20000000800 */
[C---:B------:R-:W-:Y:S02]  /*2be0*/  FFMA R14, R25.reuse, R14, R13 ;  /* 0x0000000e190e7223 */ /* 0x040fe4000000000d */
[C---:B------:R-:W-:Y:S02]  /*2bf0*/  FFMA R18, R25.reuse, R22, R40 ;  /* 0x0000001619127223 */ /* 0x040fe40000000028 */
[C---:B------:R-:W-:Y:S01]  /*2c00*/  FFMA R28, R25.reuse, R26, R28 ;  /* 0x0000001a191c7223 */ /* 0x040fe2000000001c */
[----:B------:R-:W-:Y:S01]  /*2c10*/  LDS R40, [R6+0x8a0] ;  /* 0x0008a00006287984 */ /* 0x000fe20000000800 */
[C---:B------:R-:W-:Y:S02]  /*2c20*/  FFMA R30, R25.reuse, R30, R29 ;  /* 0x0000001e191e7223 */ /* 0x040fe4000000001d */
[----:B------:R-:W-:Y:S01]  /*2c30*/  FFMA R34, R25, R34, R44 ;  /* 0x0000002219227223 */ /* 0x000fe2000000002c */
[----:B------:R-:W2:Y:S01]  /*2c40*/  LDS R29, [R6+0x7e0] ;  /* 0x0007e000061d7984 */ /* 0x000ea20000000800 */
[----:B------:R-:W-:-:S02]  /*2c50*/  FFMA R68, R53, R22, R68 ;  /* 0x0000001635447223 */ /* 0x000fc40000000044 */
[----:B------:R-:W-:Y:S02]  /*2c60*/  FFMA R74, R53, R26, R74 ;  /* 0x0000001a354a7223 */ /* 0x000fe4000000004a */
[----:B------:R-:W-:Y:S02]  /*2c70*/  FFMA R36, R51, R10, R47 ;  /* 0x0000000a33247223 */ /* 0x000fe4000000002f */
[-C--:B------:R-:W-:Y:S02]  /*2c80*/  FFMA R25, R25, R42.reuse, R46 ;  /* 0x0000002a19197223 */ /* 0x080fe4000000002e */
[----:B------:R-:W3:Y:S01]  /*2c90*/  LDS.128 R44, [R7+0x1040] ;  /* 0x00104000072c7984 */ /* 0x000ee20000000c00 */
[----:B------:R-:W-:Y:S02]  /*2ca0*/  FFMA R52, R51, R42, R52 ;  /* 0x0000002a33347223 */ /* 0x000fe40000000034 */
[C---:B----4-:R-:W-:Y:S02]  /*2cb0*/  FFMA R13, R60.reuse, R11, R24 ;  /* 0x0000000b3c0d7223 */ /* 0x050fe40000000018 */
[C---:B------:R-:W-:Y:S01]  /*2cc0*/  FFMA R8, R60.reuse, R15, R8 ;  /* 0x0000000f3c087223 */ /* 0x040fe20000000008 */
[----:B------:R-:W-:Y:S01]  /*2cd0*/  LDS R24, [R6+0x880] ;  /* 0x0008800006187984 */ /* 0x000fe20000000800 */
[----:B------:R-:W-:-:S02]  /*2ce0*/  FFMA R77, R60, R19, R77 ;  /* 0x000000133c4d7223 */ /* 0x000fc4000000004d */
[C---:B------:R-:W-:Y:S02]  /*2cf0*/  FFMA R70, R60.reuse, R23, R70 ;  /* 0x000000173c467223 */ /* 0x040fe40000000046 */
[C---:B------:R-:W-:Y:S02]  /*2d00*/  FFMA R72, R60.reuse, R27, R72 ;  /* 0x0000001b3c487223 */ /* 0x040fe40000000048 */
[C---:B------:R-:W-:Y:S02]  /*2d10*/  FFMA R32, R60.reuse, R31, R32 ;  /* 0x0000001f3c207223 */ /* 0x040fe40000000020 */
[C---:B------:R-:W-:Y:S02]  /*2d20*/  FFMA R20, R60.reuse, R35, R20 ;  /* 0x000000233c147223 */ /* 0x040fe40000000014 */
[C---:B------:R-:W-:Y:S02]  /*2d30*/  FFMA R66, R51.reuse, R22, R66 ;  /* 0x0000001633427223 */ /* 0x040fe40000000042 */
[----:B------:R-:W-:Y:S01]  /*2d40*/  FFMA R76, R51, R26, R76 ;  /* 0x0000001a334c7223 */ /* 0x000fe2000000004c */
[----:B------:R-:W-:Y:S01]  /*2d50*/  LDS R22, [R6+0x8e0] ;  /* 0x0008e00006167984 */ /* 0x000fe20000000800 */
[----:B------:R-:W-:-:S02]  /*2d60*/  FFMA R60, R60, R43, R21 ;  /* 0x0000002b3c3c7223 */ /* 0x000fc40000000015 */
[C---:B0-----:R-:W-:Y:S01]  /*2d70*/  FFMA R17, R54.reuse, R11, R17 ;  /* 0x0000000b36117223 */ /* 0x041fe20000000011 */
[----:B------:R-:W-:Y:S01]  /*2d80*/  LDS R21, [R6+0x860] ;  /* 0x0008600006157984 */ /* 0x000fe20000000800 */
[C---:B------:R-:W-:Y:S02]  /*2d90*/  FFMA R9, R54.reuse, R15, R9 ;  /* 0x0000000f36097223 */ /* 0x040fe40000000009 */
[C---:B------:R-:W-:Y:S01]  /*2da0*/  FFMA R64, R54.reuse, R19, R64 ;  /* 0x0000001336407223 */ /* 0x040fe20000000040 */
[----:B------:R-:W0:Y:S01]  /*2db0*/  LDS.128 R48, [R7+0x3040] ;  /* 0x0030400007307984 */ /* 0x000e220000000c00 */
[C---:B------:R-:W-:Y:S02]  /*2dc0*/  FFMA R68, R54.reuse, R23, R68 ;  /* 0x0000001736447223 */ /* 0x040fe40000000044 */
[C---:B------:R-:W-:Y:S01]  /*2dd0*/  FFMA R74, R54.reuse, R27, R74 ;  /* 0x0000001b364a7223 */ /* 0x040fe2000000004a */
[----:B------:R-:W-:Y:S01]  /*2de0*/  LDS R26, [R6+0x8c0] ;  /* 0x0008c000061a7984 */ /* 0x000fe20000000800 */
[----:B------:R-:W-:-:S02]  /*2df0*/  FFMA R71, R54, R31, R71 ;  /* 0x0000001f36477223 */ /* 0x000fc40000000047 */
[C---:B------:R-:W-:Y:S02]  /*2e00*/  FFMA R42, R54.reuse, R35, R38 ;  /* 0x00000023362a7223 */ /* 0x040fe40000000026 */
[----:B------:R-:W-:Y:S02]  /*2e10*/  FFMA R54, R54, R43, R37 ;  /* 0x0000002b36367223 */ /* 0x000fe40000000025 */
[C---:B-1----:R-:W-:Y:S02]  /*2e20*/  FFMA R53, R16.reuse, R11, R36 ;  /* 0x0000000b10357223 */ /* 0x042fe40000000024 */
[----:B------:R-:W1:Y:S01]  /*2e30*/  LDS.128 R36, [R7+0x10c0] ;  /* 0x0010c00007247984 */ /* 0x000e620000000c00 */
[C---:B------:R-:W-:Y:S02]  /*2e40*/  FFMA R62, R16.reuse, R19, R62 ;  /* 0x00000013103e7223 */ /* 0x040fe4000000003e */
[-C--:B------:R-:W-:Y:S02]  /*2e50*/  FFMA R10, R16, R15.reuse, R41 ;  /* 0x0000000f100a7223 */ /* 0x080fe40000000029 */
[----:B--2---:R-:W-:-:S02]  /*2e60*/  FFMA R14, R29, R15, R14 ;  /* 0x0000000f1d0e7223 */ /* 0x004fc4000000000e */
[C---:B------:R-:W-:Y:S02]  /*2e70*/  FFMA R19, R29.reuse, R19, R33 ;  /* 0x000000131d137223 */ /* 0x040fe40000000021 */
[----:B---3--:R-:W-:Y:S02]  /*2e80*/  FFMA R17, R44, R73, R17 ;  /* 0x000000492c117223 */ /* 0x008fe40000000011 */
[C---:B------:R-:W-:Y:S02]  /*2e90*/  FFMA R52, R16.reuse, R43, R52 ;  /* 0x0000002b10347223 */ /* 0x040fe40000000034 */
[-C--:B------:R-:W-:Y:S02]  /*2ea0*/  FFMA R76, R16, R27.reuse, R76 ;  /* 0x0000001b104c7223 */ /* 0x080fe4000000004c */
[C---:B------:R-:W-:Y:S02]  /*2eb0*/  FFMA R65, R29.reuse, R27, R28 ;  /* 0x0000001b1d417223 */ /* 0x040fe4000000001c */
[----:B------:R-:W-:-:S02]  /*2ec0*/  FFMA R43, R29, R43, R25 ;  /* 0x0000002b1d2b7223 */ /* 0x000fc40000000019 */
[C---:B------:R-:W-:Y:S02]  /*2ed0*/  FFMA R66, R16.reuse, R23, R66 ;  /* 0x0000001710427223 */ /* 0x040fe40000000042 */
[C---:B------:R-:W-:Y:S02]  /*2ee0*/  FFMA R67, R16.reuse, R31, R67 ;  /* 0x0000001f10437223 */ /* 0x040fe40000000043 */
[----:B------:R-:W-:Y:S02]  /*2ef0*/  FFMA R59, R16, R35, R59 ;  /* 0x00000023103b7223 */ /* 0x000fe4000000003b */
[----:B------:R-:W-:Y:S02]  /*2f00*/  FFMA R12, R29, R11, R12 ;  /* 0x0000000b1d0c7223 */ /* 0x000fe4000000000c */
[----:B0-----:R-:W-:Y:S02]  /*2f10*/  FFMA R55, R61, R48, R8 ;  /* 0x000000303d377223 */ /* 0x001fe40000000008 */
[----:B------:R-:W-:-:S02]  /*2f20*/  FFMA R27, R48, R73, R9 ;  /* 0x00000049301b7223 */ /* 0x000fc40000000009 */
[C---:B------:R-:W-:Y:S02]  /*2f30*/  FFMA R25, R48.reuse, R63, R10 ;  /* 0x0000003f30197223 */ /* 0x040fe4000000000a */
[----:B------:R-:W-:Y:S01]  /*2f40*/  FFMA R14, R48, R21, R14 ;  /* 0x00000015300e7223 */ /* 0x000fe2000000000e */
[----:B------:R-:W0:Y:S01]  /*2f50*/  LDS.128 R8, [R7+0x30c0] ;  /* 0x0030c00007087984 */ /* 0x000e220000000c00 */
[----:B------:R-:W-:Y:S02]  /*2f60*/  FFMA R33, R29, R23, R18 ;  /* 0x000000171d217223 */ /* 0x000fe40000000012 */
[----:B------:R-:W-:Y:S02]  /*2f70*/  FFMA R41, R40, R45, R17 ;  /* 0x0000002d28297223 */ /* 0x000fe40000000011 */
[----:B-1----:R-:W-:Y:S02]  /*2f80*/  FFMA R48, R36, R21, R19 ;  /* 0x0000001524307223 */ /* 0x002fe40000000013 */
[----:B------:R-:W1:Y:S01]  /*2f90*/  LDS.128 R16, [R7+0x3140] ;  /* 0x0031400007107984 */ /* 0x000e620000000c00 */
[----:B------:R-:W-:-:S02]  /*2fa0*/  FFMA R13, R44, R61, R13 ;  /* 0x0000003d2c0d7223 */ /* 0x000fc4000000000d */
[C---:B------:R-:W-:Y:S02]  /*2fb0*/  FFMA R23, R44.reuse, R63, R53 ;  /* 0x0000003f2c177223 */ /* 0x040fe40000000035 */
[----:B------:R-:W-:Y:S02]  /*2fc0*/  FFMA R12, R44, R21, R12 ;  /* 0x000000152c0c7223 */ /* 0x000fe4000000000c */
[-C--:B------:R-:W-:Y:S02]  /*2fd0*/  FFMA R53, R24, R45.reuse, R13 ;  /* 0x0000002d18357223 */ /* 0x080fe4000000000d */
[----:B------:R-:W-:Y:S02]  /*2fe0*/  FFMA R23, R26, R45, R23 ;  /* 0x0000002d1a177223 */ /* 0x000fe40000000017 */
[-C--:B------:R-:W-:Y:S02]  /*2ff0*/  FFMA R55, R24, R49.reuse, R55 ;  /* 0x0000003118377223 */ /* 0x080fe40000000037 */
[----:B------:R-:W-:-:S02]  /*3000*/  FFMA R27, R40, R49, R27 ;  /* 0x00000031281b7223 */ /* 0x000fc4000000001b */
[----:B------:R-:W-:Y:S02]  /*3010*/  FFMA R25, R26, R49, R25 ;  /* 0x000000311a197223 */ /* 0x000fe40000000019 */
[----:B------:R-:W-:Y:S02]  /*3020*/  FFMA R77, R61, R36, R77 ;  /* 0x000000243d4d7223 */ /* 0x000fe4000000004d */
[C---:B------:R-:W-:Y:S02]  /*3030*/  FFMA R64, R36.reuse, R73, R64 ;  /* 0x0000004924407223 */ /* 0x040fe40000000040 */
[----:B------:R-:W-:Y:S02]  /*3040*/  FFMA R62, R36, R63, R62 ;  /* 0x0000003f243e7223 */ /* 0x000fe4000000003e */
[C---:B------:R-:W-:Y:S02]  /*3050*/  FFMA R75, R29.reuse, R31, R30 ;  /* 0x0000001f1d4b7223 */ /* 0x040fe4000000001e */
[----:B------:R-:W-:-:S02]  /*3060*/  FFMA R69, R29, R35, R34 ;  /* 0x000000231d457223 */ /* 0x000fc40000000022 */
[C---:B------:R-:W-:Y:S01]  /*3070*/  FFMA R45, R22.reuse, R45, R12 ;  /* 0x0000002d162d7223 */ /* 0x040fe2000000000c */
[----:B------:R-:W2:Y:S01]  /*3080*/  LDS.128 R28, [R7+0x11c0] ;  /* 0x0011c000071c7984 */ /* 0x000ea20000000c00 */
[----:B------:R-:W-:Y:S02]  /*3090*/  FFMA R49, R22, R49, R14 ;  /* 0x0000003116317223 */ /* 0x000fe4000000000e */
[----:B0-----:R-:W-:Y:S01]  /*30a0*/  FFMA R36, R8, R21, R33 ;  /* 0x0000001508247223 */ /* 0x001fe20000000021 */
[----:B------:R-:W0:Y:S01]  /*30b0*/  LDS.128 R12, [R7+0x1140] ;  /* 0x00114000070c7984 */ /* 0x000e220000000c00 */
[----:B-1----:R-:W-:-:S03]  /*30c0*/  FFMA R44, R61, R16, R32 ;  /* 0x000000103d2c7223 */ /* 0x002fc60000000020 */
[----:B------:R-:W1:Y:S01]  /*30d0*/  LDS.128 R32, [R7+0x31c0] ;  /* 0x0031c00007207984 */ /* 0x000e620000000c00 */
[----:B------:R-:W-:Y:S02]  /*30e0*/  FFMA R70, R61, R8, R70 ;  /* 0x000000083d467223 */ /* 0x000fe40000000046 */
[C---:B------:R-:W-:Y:S02]  /*30f0*/  FFMA R68, R8.reuse, R73, R68 ;  /* 0x0000004908447223 */ /* 0x040fe40000000044 */
[----:B------:R-:W-:Y:S02]  /*3100*/  FFMA R66, R8, R63, R66 ;  /* 0x0000003f08427223 */ /* 0x000fe40000000042 */
[-C--:B------:R-:W-:Y:S02]  /*3110*/  FFMA R70, R24, R9.reuse, R70 ;  /* 0x0000000918467223 */ /* 0x080fe40000000046 */
[-C--:B------:R-:W-:Y:S02]  /*3120*/  FFMA R68, R40, R9.reuse, R68 ;  /* 0x0000000928447223 */ /* 0x080fe40000000044 */
[----:B------:R-:W-:-:S02]  /*3130*/  FFMA R66, R26, R9, R66 ;  /* 0x000000091a427223 */ /* 0x000fc40000000042 */
[----:B------:R-:W-:Y:S02]  /*3140*/  FFMA R36, R22, R9, R36 ;  /* 0x0000000916247223 */ /* 0x000fe40000000024 */
[----:B------:R-:W-:Y:S01]  /*3150*/  LDS R9, [R6+0x940] ;  /* 0x0009400006097984 */ /* 0x000fe20000000800 */
[C---:B--2---:R-:W-:Y:S02]  /*3160*/  FFMA R20, R61.reuse, R28, R20 ;  /* 0x0000001c3d147223 */ /* 0x044fe40000000014 */
[C---:B0-----:R-:W-:Y:S02]  /*3170*/  FFMA R72, R61.reuse, R12, R72 ;  /* 0x0000000c3d487223 */ /* 0x041fe40000000048 */
[----:B-1----:R-:W-:Y:S02]  /*3180*/  FFMA R8, R61, R32, R60 ;  /* 0x000000203d087223 */ /* 0x002fe4000000003c */
[----:B------:R-:W0:Y:S01]  /*3190*/  LDS R61, [R6+0x900] ;  /* 0x00090000063d7984 */ /* 0x000e220000000800 */
[----:B------:R-:W-:-:S02]  /*31a0*/  FFMA R74, R12, R73, R74 ;  /* 0x000000490c4a7223 */ /* 0x000fc4000000004a */
[C---:B------:R-:W-:Y:S02]  /*31b0*/  FFMA R76, R12.reuse, R63, R76 ;  /* 0x0000003f0c4c7223 */ /* 0x040fe4000000004c */
[----:B------:R-:W-:Y:S02]  /*31c0*/  FFMA R65, R12, R21, R65 ;  /* 0x000000150c417223 */ /* 0x000fe40000000041 */
[C---:B------:R-:W-:Y:S02]  /*31d0*/  FFMA R42, R28.reuse, R73, R42 ;  /* 0x000000491c2a7223 */ /* 0x040fe4000000002a */
[C---:B------:R-:W-:Y:S02]  /*31e0*/  FFMA R59, R28.reuse, R63, R59 ;  /* 0x0000003f1c3b7223 */ /* 0x040fe4000000003b */
[----:B------:R-:W-:Y:S02]  /*31f0*/  FFMA R69, R28, R21, R69 ;  /* 0x000000151c457223 */ /* 0x000fe40000000045 */
[----:B------:R-:W-:-:S02]  /*3200*/  FFMA R71, R16, R73, R71 ;  /* 0x0000004910477223 */ /* 0x000fc40000000047 */
[C---:B------:R-:W-:Y:S02]  /*3210*/  FFMA R67, R16.reuse, R63, R67 ;  /* 0x0000003f10437223 */ /* 0x040fe40000000043 */
[----:B------:R-:W-:Y:S02]  /*3220*/  FFMA R75, R16, R21, R75 ;  /* 0x00000015104b7223 */ /* 0x000fe4000000004b */
[C---:B------:R-:W-:Y:S02]  /*3230*/  FFMA R12, R32.reuse, R73, R54 ;  /* 0x00000049200c7223 */ /* 0x040fe40000000036 */
[C---:B------:R-:W-:Y:S02]  /*3240*/  FFMA R16, R32.reuse, R63, R52 ;  /* 0x0000003f20107223 */ /* 0x040fe40000000034 */
[----:B------:R-:W-:Y:S01]  /*3250*/  FFMA R28, R32, R21, R43 ;  /* 0x00000015201c7223 */ /* 0x000fe2000000002b */
[----:B------:R-:W-:Y:S01]  /*3260*/  LDS R63, [R6+0xa40] ;  /* 0x000a4000063f7984 */ /* 0x000fe20000000800 */
[----:B------:R-:W-:-:S02]  /*3270*/  FFMA R32, R24, R37, R77 ;  /* 0x0000002518207223 */ /* 0x000fc4000000004d */
[-C--:B------:R-:W-:Y:S01]  /*3280*/  FFMA R64, R40, R37.reuse, R64 ;  /* 0x0000002528407223 */ /* 0x080fe20000000040 */
[----:B------:R-:W1:Y:S01]  /*3290*/  LDS R43, [R6+0x920] ;  /* 0x00092000062b7984 */ /* 0x000e620000000800 */
[-C--:B------:R-:W-:Y:S02]  /*32a0*/  FFMA R62, R26, R37.reuse, R62 ;  /* 0x000000251a3e7223 */ /* 0x080fe4000000003e */
[----:B------:R-:W-:Y:S01]  /*32b0*/  FFMA R21, R22, R37, R48 ;  /* 0x0000002516157223 */ /* 0x000fe20000000030 */
[----:B------:R-:W-:Y:S01]  /*32c0*/  LDS R77, [R6+0xb40] ;  /* 0x000b4000064d7984 */ /* 0x000fe20000000800 */
[-C--:B------:R-:W-:Y:S02]  /*32d0*/  FFMA R48, R24, R29.reuse, R20 ;  /* 0x0000001d18307223 */ /* 0x080fe40000000014 */
[-C--:B------:R-:W-:Y:S01]  /*32e0*/  FFMA R37, R40, R29.reuse, R42 ;  /* 0x0000001d28257223 */ /* 0x080fe2000000002a */
[----:B------:R-:W-:Y:S01]  /*32f0*/  LDS R20, [R6+0x980] ;  /* 0x0009800006147984 */ /* 0x000fe20000000800 */
[----:B------:R-:W-:-:S02]  /*3300*/  FFMA R59, R26, R29, R59 ;  /* 0x0000001d1a3b7223 */ /* 0x000fc4000000003b */
[----:B------:R-:W-:Y:S02]  /*3310*/  FFMA R69, R22, R29, R69 ;  /* 0x0000001d16457223 */ /* 0x000fe40000000045 */
[----:B------:R-:W-:Y:S02]  /*3320*/  FFMA R29, R40, R33, R12 ;  /* 0x00000021281d7223 */ /* 0x000fe4000000000c */
[-C--:B------:R-:W-:Y:S02]  /*3330*/  FFMA R72, R24, R13.reuse, R72 ;  /* 0x0000000d18487223 */ /* 0x080fe40000000048 */
[-C--:B------:R-:W-:Y:S02]  /*3340*/  FFMA R74, R40, R13.reuse, R74 ;  /* 0x0000000d284a7223 */ /* 0x080fe4000000004a */
[-C--:B------:R-:W-:Y:S02]  /*3350*/  FFMA R76, R26, R13.reuse, R76 ;  /* 0x0000000d1a4c7223 */ /* 0x080fe4000000004c */
[----:B------:R-:W-:-:S02]  /*3360*/  FFMA R65, R22, R13, R65 ;  /* 0x0000000d16417223 */ /* 0x000fc40000000041 */
[-C--:B------:R-:W-:Y:S01]  /*3370*/  FFMA R44, R24, R17.reuse, R44 ;  /* 0x00000011182c7223 */ /* 0x080fe2000000002c */
[----:B------:R-:W2:Y:S01]  /*3380*/  LDS R13, [R6+0x960] ;  /* 0x00096000060d7984 */ /* 0x000ea20000000800 */
[----:B------:R-:W-:Y:S02]  /*3390*/  FFMA R67, R26, R17, R67 ;  /* 0x000000111a437223 */ /* 0x000fe40000000043 */
[-C--:B------:R-:W-:Y:S02]  /*33a0*/  FFMA R8, R24, R33.reuse, R8 ;  /* 0x0000002118087223 */ /* 0x080fe40000000008 */
[----:B------:R-:W-:Y:S02]  /*33b0*/  FFMA R12, R26, R33, R16 ;  /* 0x000000211a0c7223 */ /* 0x000fe40000000010 */
[-C--:B------:R-:W-:Y:S02]  /*33c0*/  FFMA R71, R40, R17.reuse, R71 ;  /* 0x0000001128477223 */ /* 0x080fe40000000047 */
[----:B------:R-:W-:-:S02]  /*33d0*/  FFMA R75, R22, R17, R75 ;  /* 0x00000011164b7223 */ /* 0x000fc4000000004b */
[----:B------:R-:W-:Y:S02]  /*33e0*/  FFMA R17, R22, R33, R28 ;  /* 0x0000002116117223 */ /* 0x000fe4000000001c */
[-C--:B0-----:R-:W-:Y:S02]  /*33f0*/  FFMA R16, R61, R46.reuse, R53 ;  /* 0x0000002e3d107223 */ /* 0x081fe40000000035 */
[C---:B------:R-:W-:Y:S02]  /*3400*/  FFMA R28, R9.reuse, R46, R23 ;  /* 0x0000002e091c7223 */ /* 0x040fe40000000017 */
[C---:B------:R-:W-:Y:S02]  /*3410*/  FFMA R33, R9.reuse, R50, R25 ;  /* 0x0000003209217223 */ /* 0x040fe40000000019 */
[C---:B------:R-:W-:Y:S02]  /*3420*/  FFMA R62, R9.reuse, R38, R62 ;  /* 0x00000026093e7223 */ /* 0x040fe4000000003e */
[----:B------:R-:W-:-:S02]  /*3430*/  FFMA R66, R9, R10, R66 ;  /* 0x0000000a09427223 */ /* 0x000fc40000000042 */
[C---:B------:R-:W-:Y:S02]  /*3440*/  FFMA R76, R9.reuse, R14, R76 ;  /* 0x0000000e094c7223 */ /* 0x040fe4000000004c */
[C---:B------:R-:W-:Y:S02]  /*3450*/  FFMA R67, R9.reuse, R18, R67 ;  /* 0x0000001209437223 */ /* 0x040fe40000000043 */
[----:B------:R-:W-:Y:S02]  /*3460*/  FFMA R59, R9, R30, R59 ;  /* 0x0000001e093b7223 */ /* 0x000fe4000000003b */
[C---:B------:R-:W-:Y:S02]  /*3470*/  FFMA R73, R61.reuse, R18, R44 ;  /* 0x000000123d497223 */ /* 0x040fe4000000002c */
[-C--:B------:R-:W-:Y:S01]  /*3480*/  FFMA R53, R61, R34.reuse, R8 ;  /* 0x000000223d357223 */ /* 0x080fe20000000008 */
[----:B------:R-:W-:Y:S01]  /*3490*/  LDS R44, [R6+0x9c0] ;  /* 0x0009c000062c7984 */ /* 0x000fe20000000800 */
[----:B------:R-:W-:-:S03]  /*34a0*/  FFMA R9, R9, R34, R12 ;  /* 0x0000002209097223 */ /* 0x000fc6000000000c */
[----:B------:R-:W0:Y:S04]  /*34b0*/  LDS R8, [R6+0x9a0] ;  /* 0x0009a00006087984 */ /* 0x000e280000000800 */
[----:B------:R-:W3:Y:S01]  /*34c0*/  LDS R12, [R6+0x9e0] ;  /* 0x0009e000060c7984 */ /* 0x000ee20000000800 */
[C---:B------:R-:W-:Y:S02]  /*34d0*/  FFMA R52, R61.reuse, R50, R55 ;  /* 0x000000323d347223 */ /* 0x040fe40000000037 */
[C---:B------:R-:W-:Y:S02]  /*34e0*/  FFMA R32, R61.reuse, R38, R32 ;  /* 0x000000263d207223 */ /* 0x040fe40000000020 */
[C---:B------:R-:W-:Y:S02]  /*34f0*/  FFMA R70, R61.reuse, R10, R70 ;  /* 0x0000000a3d467223 */ /* 0x040fe40000000046 */
[----:B------:R-:W-:-:S02]  /*3500*/  FFMA R72, R61, R14, R72 ;  /* 0x0000000e3d487223 */ /* 0x000fc40000000048 */
[----:B------:R-:W-:Y:S02]  /*3510*/  FFMA R55, R61, R30, R48 ;  /* 0x0000001e3d377223 */ /* 0x000fe40000000030 */
[C---:B-1----:R-:W-:Y:S01]  /*3520*/  FFMA R41, R43.reuse, R46, R41 ;  /* 0x0000002e2b297223 */ /* 0x042fe20000000029 */
[----:B------:R-:W-:Y:S01]  /*3530*/  LDS R61, [R6+0xa00] ;  /* 0x000a0000063d7984 */ /* 0x000fe20000000800 */
[----:B------:R-:W-:Y:S02]  /*3540*/  FFMA R40, R43, R50, R27 ;  /* 0x000000322b287223 */ /* 0x000fe4000000001b */
[----:B--2---:R-:W-:Y:S01]  /*3550*/  FFMA R46, R13, R46, R45 ;  /* 0x0000002e0d2e7223 */ /* 0x004fe2000000002d */
[----:B------:R-:W-:Y:S01]  /*3560*/  LDS.128 R24, [R7+0x3050] ;  /* 0x0030500007187984 */ /* 0x000fe20000000c00 */
[C---:B------:R-:W-:Y:S02]  /*3570*/  FFMA R64, R43.reuse, R38, R64 ;  /* 0x000000262b407223 */ /* 0x040fe40000000040 */
[----:B------:R-:W-:-:S02]  /*3580*/  FFMA R29, R43, R34, R29 ;  /* 0x000000222b1d7223 */ /* 0x000fc4000000001d */
[C---:B------:R-:W-:Y:S02]  /*3590*/  FFMA R60, R13.reuse, R50, R49 ;  /* 0x000000320d3c7223 */ /* 0x040fe40000000031 */
[C---:B------:R-:W-:Y:S02]  /*35a0*/  FFMA R38, R13.reuse, R38, R21 ;  /* 0x000000260d267223 */ /* 0x040fe40000000015 */
[C---:B------:R-:W-:Y:S02]  /*35b0*/  FFMA R36, R13.reuse, R10, R36 ;  /* 0x0000000a0d247223 */ /* 0x040fe40000000024 */
[C---:B------:R-:W-:Y:S02]  /*35c0*/  FFMA R65, R13.reuse, R14, R65 ;  /* 0x0000000e0d417223 */ /* 0x040fe40000000041 */
[C---:B------:R-:W-:Y:S02]  /*35d0*/  FFMA R75, R13.reuse, R18, R75 ;  /* 0x000000120d4b7223 */ /* 0x040fe4000000004b */
[----:B------:R-:W-:-:S02]  /*35e0*/  FFMA R69, R13, R30, R69 ;  /* 0x0000001e0d457223 */ /* 0x000fc40000000045 */
[----:B------:R-:W-:Y:S02]  /*35f0*/  FFMA R34, R13, R34, R17 ;  /* 0x000000220d227223 */ /* 0x000fe40000000011 */
[C---:B------:R-:W-:Y:S01]  /*3600*/  FFMA R16, R20.reuse, R47, R16 ;  /* 0x0000002f14107223 */ /* 0x040fe20000000010 */
[----:B------:R-:W-:Y:S01]  /*3610*/  LDS R13, [R6+0xa20] ;  /* 0x000a2000060d7984 */ /* 0x000fe20000000800 */
[C---:B------:R-:W-:Y:S02]  /*3620*/  FFMA R52, R20.reuse, R51, R52 ;  /* 0x0000003314347223 */ /* 0x040fe40000000034 */
[C---:B------:R-:W-:Y:S01]  /*3630*/  FFMA R32, R20.reuse, R39, R32 ;  /* 0x0000002714207223 */ /* 0x040fe20000000020 */
[----:B------:R-:W-:Y:S01]  /*3640*/  LDS R17, [R6+0xa60] ;  /* 0x000a600006117984 */ /* 0x000fe20000000800 */
[C---:B------:R-:W-:Y:S02]  /*3650*/  FFMA R70, R20.reuse, R11, R70 ;  /* 0x0000000b14467223 */ /* 0x040fe40000000046 */
[----:B------:R-:W-:-:S02]  /*3660*/  FFMA R72, R20, R15, R72 ;  /* 0x0000000f14487223 */ /* 0x000fc40000000048 */
[C---:B------:R-:W-:Y:S02]  /*3670*/  FFMA R73, R20.reuse, R19, R73 ;  /* 0x0000001314497223 */ /* 0x040fe40000000049 */
[C---:B------:R-:W-:Y:S02]  /*3680*/  FFMA R55, R20.reuse, R31, R55 ;  /* 0x0000001f14377223 */ /* 0x040fe40000000037 */
[----:B------:R-:W-:Y:S02]  /*3690*/  FFMA R53, R20, R35, R53 ;  /* 0x0000002314357223 */ /* 0x000fe40000000035 */
[C---:B------:R-:W-:Y:S01]  /*36a0*/  FFMA R74, R43.reuse, R14, R74 ;  /* 0x0000000e2b4a7223 */ /* 0x040fe2000000004a */
[----:B------:R-:W1:Y:S01]  /*36b0*/  LDS.128 R20, [R7+0x1050] ;  /* 0x0010500007147984 */ /* 0x000e620000000c00 */
[C---:B------:R-:W-:Y:S02]  /*36c0*/  FFMA R71, R43.reuse, R18, R71 ;  /* 0x000000122b477223 */ /* 0x040fe40000000047 */
[----:B------:R-:W-:-:S02]  /*36d0*/  FFMA R68, R43, R10, R68 ;  /* 0x0000000a2b447223 */ /* 0x000fc40000000044 */
[----:B------:R-:W-:Y:S02]  /*36e0*/  FFMA R37, R43, R30, R37 ;  /* 0x0000001e2b257223 */ /* 0x000fe40000000025 */
[C---:B0-----:R-:W-:Y:S02]  /*36f0*/  FFMA R14, R8.reuse, R47, R41 ;  /* 0x0000002f080e7223 */ /* 0x041fe40000000029 */
[----:B------:R-:W-:Y:S02]  /*3700*/  FFMA R18, R8, R51, R40 ;  /* 0x0000003308127223 */ /* 0x000fe40000000028 */
[C---:B------:R-:W-:Y:S01]  /*3710*/  FFMA R28, R44.reuse, R47, R28 ;  /* 0x0000002f2c1c7223 */ /* 0x040fe2000000001c */
[----:B------:R-:W0:Y:S01]  /*3720*/  LDS.128 R40, [R7+0x10d0] ;  /* 0x0010d00007287984 */ /* 0x000e220000000c00 */
[C---:B------:R-:W-:Y:S02]  /*3730*/  FFMA R33, R44.reuse, R51, R33 ;  /* 0x000000332c217223 */ /* 0x040fe40000000021 */
[----:B------:R-:W-:-:S02]  /*3740*/  FFMA R62, R44, R39, R62 ;  /* 0x000000272c3e7223 */ /* 0x000fc4000000003e */
[C---:B------:R-:W-:Y:S02]  /*3750*/  FFMA R66, R44.reuse, R11, R66 ;  /* 0x0000000b2c427223 */ /* 0x040fe40000000042 */
[C---:B------:R-:W-:Y:S02]  /*3760*/  FFMA R76, R44.reuse, R15, R76 ;  /* 0x0000000f2c4c7223 */ /* 0x040fe4000000004c */
[C---:B------:R-:W-:Y:S02]  /*3770*/  FFMA R67, R44.reuse, R19, R67 ;  /* 0x000000132c437223 */ /* 0x040fe40000000043 */
[C---:B------:R-:W-:Y:S02]  /*3780*/  FFMA R59, R44.reuse, R31, R59 ;  /* 0x0000001f2c3b7223 */ /* 0x040fe4000000003b */
[----:B------:R-:W-:Y:S02]  /*3790*/  FFMA R9, R44, R35, R9 ;  /* 0x000000232c097223 */ /* 0x000fe40000000009 */
[----:B---3--:R-:W-:-:S02]  /*37a0*/  FFMA R54, R12, R47, R46 ;  /* 0x0000002f0c367223 */ /* 0x008fc4000000002e */
[----:B------:R-:W2:Y:S01]  /*37b0*/  LDS.128 R44, [R7+0x30d0] ;  /* 0x0030d000072c7984 */ /* 0x000ea20000000c00 */
[----:B------:R-:W-:Y:S02]  /*37c0*/  FFMA R64, R8, R39, R64 ;  /* 0x0000002708407223 */ /* 0x000fe40000000040 */
[----:B------:R-:W-:Y:S02]  /*37d0*/  FFMA R60, R12, R51, R60 ;  /* 0x000000330c3c7223 */ /* 0x000fe4000000003c */
[----:B------:R-:W-:Y:S01]  /*37e0*/  FFMA R68, R8, R11, R68 ;  /* 0x0000000b08447223 */ /* 0x000fe20000000044 */
[----:B------:R-:W3:Y:S01]  /*37f0*/  LDS.128 R48, [R7+0x1150] ;  /* 0x0011500007307984 */ /* 0x000ee20000000c00 */
[C---:B------:R-:W-:Y:S02]  /*3800*/  FFMA R39, R12.reuse, R39, R38 ;  /* 0x000000270c277223 */ /* 0x040fe40000000026 */
[C---:B------:R-:W-:Y:S02]  /*3810*/  FFMA R36, R12.reuse, R11, R36 ;  /* 0x0000000b0c247223 */ /* 0x040fe40000000024 */
[----:B------:R-:W-:-:S02]  /*3820*/  FFMA R65, R12, R15, R65 ;  /* 0x0000000f0c417223 */ /* 0x000fc40000000041 */
[C---:B------:R-:W-:Y:S02]  /*3830*/  FFMA R75, R12.reuse, R19, R75 ;  /* 0x000000130c4b7223 */ /* 0x040fe4000000004b */
[C---:B------:R-:W-:Y:S02]  /*3840*/  FFMA R69, R12.reuse, R31, R69 ;  /* 0x0000001f0c457223 */ /* 0x040fe40000000045 */
[----:B------:R-:W-:Y:S02]  /*3850*/  FFMA R11, R12, R35, R34 ;  /* 0x000000230c0b7223 */ /* 0x000fe40000000022 */
[C---:B-1----:R-:W-:Y:S02]  /*3860*/  FFMA R16, R20.reuse, R61, R16 ;  /* 0x0000003d14107223 */ /* 0x042fe40000000010 */
[C---:B------:R-:W-:Y:S02]  /*3870*/  FFMA R14, R20.reuse, R13, R14 ;  /* 0x0000000d140e7223 */ /* 0x040fe4000000000e */
[----:B------:R-:W-:-:S02]  /*3880*/  FFMA R12, R20, R63, R28 ;  /* 0x0000003f140c7223 */ /* 0x000fc4000000001c */
[----:B------:R-:W-:Y:S02]  /*3890*/  FFMA R54, R20, R17, R54 ;  /* 0x0000001114367223 */ /* 0x000fe40000000036 */
[C---:B------:R-:W-:Y:S02]  /*38a0*/  FFMA R74, R8.reuse, R15, R74 ;  /* 0x0000000f084a7223 */ /* 0x040fe4000000004a */
[C---:B------:R-:W-:Y:S02]  /*38b0*/  FFMA R71, R8.reuse, R19, R71 ;  /* 0x0000001308477223 */ /* 0x040fe40000000047 */
[----:B------:R-:W-:Y:S02]  /*38c0*/  FFMA R10, R8, R31, R37 ;  /* 0x0000001f080a7223 */ /* 0x000fe40000000025 */
[----:B------:R-:W-:Y:S02]  /*38d0*/  FFMA R52, R61, R24, R52 ;  /* 0x000000183d347223 */ /* 0x000fe40000000034 */
[----:B------:R-:W-:-:S02]  /*38e0*/  FFMA R18, R24, R13, R18 ;  /* 0x0000000d18127223 */ /* 0x000fc40000000012 */
[C---:B------:R-:W-:Y:S02]  /*38f0*/  FFMA R20, R24.reuse, R63, R33 ;  /* 0x0000003f18147223 */ /* 0x040fe40000000021 */
[----:B------:R-:W-:Y:S02]  /*3900*/  FFMA R60, R24, R17, R60 ;  /* 0x00000011183c7223 */ /* 0x000fe4000000003c */
[----:B------:R-:W-:Y:S02]  /*3910*/  FFMA R8, R8, R35, R29 ;  /* 0x0000002308087223 */ /* 0x000fe4000000001d */
[C---:B0-----:R-:W-:Y:S01]  /*3920*/  FFMA R24, R61.reuse, R40, R32 ;  /* 0x000000283d187223 */ /* 0x041fe20000000020 */
[----:B------:R-:W0:Y:S01]  /*3930*/  LDS.128 R28, [R7+0x3150] ;  /* 0x00315000071c7984 */ /* 0x000e220000000c00 */
[C---:B------:R-:W-:Y:S02]  /*3940*/  FFMA R64, R40.reuse, R13, R64 ;  /* 0x0000000d28407223 */ /* 0x040fe40000000040 */
[----:B------:R-:W-:Y:S01]  /*3950*/  FFMA R62, R40, R63, R62 ;  /* 0x0000003f283e7223 */ /* 0x000fe2000000003e */
[----:B------:R-:W1:Y:S01]  /*3960*/  LDS.128 R32, [R7+0x11d0] ;  /* 0x0011d00007207984 */ /* 0x000e620000000c00 */
[----:B--2---:R-:W-:-:S02]  /*3970*/  FFMA R70, R61, R44, R70 ;  /* 0x0000002c3d467223 */ /* 0x004fc40000000046 */
[C---:B------:R-:W-:Y:S02]  /*3980*/  FFMA R68, R44.reuse, R13, R68 ;  /* 0x0000000d2c447223 */ /* 0x040fe40000000044 */
[----:B------:R-:W-:Y:S02]  /*3990*/  FFMA R66, R44, R63, R66 ;  /* 0x0000003f2c427223 */ /* 0x000fe40000000042 */
[-C--:B------:R-:W-:Y:S02]  /*39a0*/  FFMA R40, R40, R17.reuse, R39 ;  /* 0x0000001128287223 */ /* 0x080fe40000000027 */
[----:B------:R-:W-:Y:S02]  /*39b0*/  FFMA R44, R44, R17, R36 ;  /* 0x000000112c2c7223 */ /* 0x000fe40000000024 */
[----:B------:R-:W2:Y:S01]  /*39c0*/  LDS.128 R36, [R7+0x31d0] ;  /* 0x0031d00007247984 */ /* 0x000ea20000000c00 */
[----:B---3--:R-:W-:Y:S02]  /*39d0*/  FFMA R72, R61, R48, R72 ;  /* 0x000000303d487223 */ /* 0x008fe40000000048 */
[----:B------:R-:W-:-:S02]  /*39e0*/  FFMA R74, R48, R13, R74 ;  /* 0x0000000d304a7223 */ /* 0x000fc4000000004a */
[C---:B------:R-:W-:Y:S02]  /*39f0*/  FFMA R76, R48.reuse, R63, R76 ;  /* 0x0000003f304c7223 */ /* 0x040fe4000000004c */
[----:B------:R-:W-:Y:S02]  /*3a00*/  FFMA R65, R48, R17, R65 ;  /* 0x0000001130417223 */ /* 0x000fe40000000041 */
[C---:B0-----:R-:W-:Y:S02]  /*3a10*/  FFMA R48, R28.reuse, R13, R71 ;  /* 0x0000000d1c307223 */ /* 0x041fe40000000047 */
[----:B------:R-:W-:Y:S02]  /*3a20*/  FFMA R19, R28, R63, R67 ;  /* 0x0000003f1c137223 */ /* 0x000fe40000000043 */
[----:B------:R-:W0:Y:S01]  /*3a30*/  LDS R67, [R6+0xa80] ;  /* 0x000a800006437984 */ /* 0x000e220000000800 */
[----:B-1----:R-:W-:Y:S02]  /*3a40*/  FFMA R55, R61, R32, R55 ;  /* 0x000000203d377223 */ /* 0x002fe40000000037 */
[----:B------:R-:W-:-:S02]  /*3a50*/  FFMA R10, R32, R13, R10 ;  /* 0x0000000d200a7223 */ /* 0x000fc4000000000a */
[C---:B------:R-:W-:Y:S02]  /*3a60*/  FFMA R59, R32.reuse, R63, R59 ;  /* 0x0000003f203b7223 */ /* 0x040fe4000000003b */
[----:B------:R-:W-:Y:S02]  /*3a70*/  FFMA R69, R32, R17, R69 ;  /* 0x0000001120457223 */ /* 0x000fe40000000045 */
[----:B------:R-:W-:Y:S01]  /*3a80*/  LDS R32, [R6+0xaa0] ;  /* 0x000aa00006207984 */ /* 0x000fe20000000800 */
[----:B--2---:R-:W-:-:S03]  /*3a90*/  FFMA R71, R61, R36, R53 ;  /* 0x000000243d477223 */ /* 0x004fc60000000035 */
[----:B------:R-:W1:Y:S01]  /*3aa0*/  LDS R53, [R6+0xac0] ;  /* 0x000ac00006357984 */ /* 0x000e620000000800 */
[----:B------:R-:W-:Y:S02]  /*3ab0*/  FFMA R15, R61, R28, R73 ;  /* 0x0000001c3d0f7223 */ /* 0x000fe40000000049 */
[C---:B------:R-:W-:Y:S02]  /*3ac0*/  FFMA R8, R36.reuse, R13, R8 ;  /* 0x0000000d24087223 */ /* 0x040fe40000000008 */
[C---:B------:R-:W-:Y:S02]  /*3ad0*/  FFMA R9, R36.reuse, R63, R9 ;  /* 0x0000003f24097223 */ /* 0x040fe40000000009 */
[-C--:B------:R-:W-:Y:S01]  /*3ae0*/  FFMA R36, R36, R17.reuse, R11 ;  /* 0x0000001124247223 */ /* 0x080fe2000000000b */
[----:B------:R-:W-:Y:S01]  /*3af0*/  LDS R63, [R6+0xb00] ;  /* 0x000b0000063f7984 */ /* 0x000fe20000000800 */
[----:B------:R-:W-:-:S03]  /*3b00*/  FFMA R28, R28, R17, R75 ;  /* 0x000000111c1c7223 */ /* 0x000fc6000000004b */
[----:B------:R-:W2:Y:S04]  /*3b10*/  LDS R11, [R6+0xae0] ;  /* 0x000ae000060b7984 */ /* 0x000ea80000000800 */
[----:B------:R-:W3:Y:S01]  /*3b20*/  LDS R75, [R6+0xb20] ;  /* 0x000b2000064b7984 */ /* 0x000ee20000000800 */
[C---:B0-----:R-:W-:Y:S02]  /*3b30*/  FFMA R13, R67.reuse, R21, R16 ;  /* 0x00000015430d7223 */ /* 0x041fe40000000010 */
[C---:B------:R-:W-:Y:S01]  /*3b40*/  FFMA R17, R67.reuse, R25, R52 ;  /* 0x0000001943117223 */ /* 0x040fe20000000034 */
[----:B------:R-:W-:Y:S01]  /*3b50*/  LDS R16, [R6+0xba0] ;  /* 0x000ba00006107984 */ /* 0x000fe20000000800 */
[C---:B------:R-:W-:Y:S02]  /*3b60*/  FFMA R61, R67.reuse, R41, R24 ;  /* 0x00000029433d7223 */ /* 0x040fe40000000018 */
[C---:B------:R-:W-:Y:S01]  /*3b70*/  FFMA R70, R67.reuse, R45, R70 ;  /* 0x0000002d43467223 */ /* 0x040fe20000000046 */
[----:B------:R-:W-:Y:S01]  /*3b80*/  LDS R24, [R6+0xbc0] ;  /* 0x000bc00006187984 */ /* 0x000fe20000000800 */
[----:B------:R-:W-:-:S02]  /*3b90*/  FFMA R72, R67, R49, R72 ;  /* 0x0000003143487223 */ /* 0x000fc40000000048 */
[C---:B------:R-:W-:Y:S02]  /*3ba0*/  FFMA R15, R67.reuse, R29, R15 ;  /* 0x0000001d430f7223 */ /* 0x040fe4000000000f */
[C---:B------:R-:W-:Y:S02]  /*3bb0*/  FFMA R55, R67.reuse, R33, R55 ;  /* 0x0000002143377223 */ /* 0x040fe40000000037 */
[----:B------:R-:W-:Y:S02]  /*3bc0*/  FFMA R67, R67, R37, R71 ;  /* 0x0000002543437223 */ /* 0x000fe40000000047 */
[C---:B-1----:R-:W-:Y:S02]  /*3bd0*/  FFMA R12, R53.reuse, R21, R12 ;  /* 0x00000015350c7223 */ /* 0x042fe4000000000c */
[C---:B------:R-:W-:Y:S02]  /*3be0*/  FFMA R20, R53.reuse, R25, R20 ;  /* 0x0000001935147223 */ /* 0x040fe40000000014 */
[----:B------:R-:W-:-:S02]  /*3bf0*/  FFMA R62, R53, R41, R62 ;  /* 0x00000029353e7223 */ /* 0x000fc4000000003e */
[C---:B------:R-:W-:Y:S02]  /*3c00*/  FFMA R66, R53.reuse, R45, R66 ;  /* 0x0000002d35427223 */ /* 0x040fe40000000042 */
[C---:B------:R-:W-:Y:S02]  /*3c10*/  FFMA R76, R53.reuse, R49, R76 ;  /* 0x00000031354c7223 */ /* 0x040fe4000000004c */
[C---:B------:R-:W-:Y:S02]  /*3c20*/  FFMA R19, R53.reuse, R29, R19 ;  /* 0x0000001d35137223 */ /* 0x040fe40000000013 */
[C---:B------:R-:W-:Y:S02]  /*3c30*/  FFMA R59, R53.reuse, R33, R59 ;  /* 0x00000021353b7223 */ /* 0x040fe4000000003b */
[----:B------:R-:W-:Y:S02]  /*3c40*/  FFMA R9, R53, R37, R9 ;  /* 0x0000002535097223 */ /* 0x000fe40000000009 */
[C---:B------:R-:W-:Y:S01]  /*3c50*/  FFMA R71, R32.reuse, R21, R14 ;  /* 0x0000001520477223 */ /* 0x040fe2000000000e */
[----:B------:R-:W0:Y:S04]  /*3c60*/  LDS R53, [R6+0xb60] ;  /* 0x000b600006357984 */ /* 0x000e280000000800 */
[----:B------:R-:W1:Y:S01]  /*3c70*/  LDS R14, [R6+0xb80] ;  /* 0x000b8000060e7984 */ /* 0x000e620000000800 */
[----:B------:R-:W-:-:S02]  /*3c80*/  FFMA R73, R32, R25, R18 ;  /* 0x0000001920497223 */ /* 0x000fc40000000012 */
[C---:B------:R-:W-:Y:S02]  /*3c90*/  FFMA R64, R32.reuse, R41, R64 ;  /* 0x0000002920407223 */ /* 0x040fe40000000040 */
[C---:B------:R-:W-:Y:S02]  /*3ca0*/  FFMA R68, R32.reuse, R45, R68 ;  /* 0x0000002d20447223 */ /* 0x040fe40000000044 */
[C---:B------:R-:W-:Y:S02]  /*3cb0*/  FFMA R74, R32.reuse, R49, R74 ;  /* 0x00000031204a7223 */ /* 0x040fe4000000004a */
[C---:B------:R-:W-:Y:S02]  /*3cc0*/  FFMA R48, R32.reuse, R29, R48 ;  /* 0x0000001d20307223 */ /* 0x040fe40000000030 */
[C---:B------:R-:W-:Y:S02]  /*3cd0*/  FFMA R10, R32.reuse, R33, R10 ;  /* 0x00000021200a7223 */ /* 0x040fe4000000000a */
[----:B------:R-:W-:-:S02]  /*3ce0*/  FFMA R8, R32, R37, R8 ;  /* 0x0000002520087223 */ /* 0x000fc40000000008 */
[----:B------:R-:W4:Y:S01]  /*3cf0*/  LDS R32, [R6+0xbe0] ;  /* 0x000be00006207984 */ /* 0x000f220000000800 */
[----:B--2---:R-:W-:Y:S02]  /*3d00*/  FFMA R69, R11, R33, R69 ;  /* 0x000000210b457223 */ /* 0x004fe40000000045 */
[----:B------:R-:W-:Y:S02]  /*3d10*/  FFMA R61, R63, R42, R61 ;  /* 0x0000002a3f3d7223 */ /* 0x000fe4000000003d */
[C---:B------:R-:W-:Y:S02]  /*3d20*/  FFMA R54, R11.reuse, R21, R54 ;  /* 0x000000150b367223 */ /* 0x040fe40000000036 */
[C---:B------:R-:W-:Y:S02]  /*3d30*/  FFMA R60, R11.reuse, R25, R60 ;  /* 0x000000190b3c7223 */ /* 0x040fe4000000003c */
[C---:B------:R-:W-:Y:S02]  /*3d40*/  FFMA R40, R11.reuse, R41, R40 ;  /* 0x000000290b287223 */ /* 0x040fe40000000028 */
[----:B------:R-:W-:-:S02]  /*3d50*/  FFMA R44, R11, R45, R44 ;  /* 0x0000002d0b2c7223 */ /* 0x000fc4000000002c */
[C---:B------:R-:W-:Y:S02]  /*3d60*/  FFMA R65, R11.reuse, R49, R65 ;  /* 0x000000310b417223 */ /* 0x040fe40000000041 */
[C---:B------:R-:W-:Y:S01]  /*3d70*/  FFMA R28, R11.reuse, R29, R28 ;  /* 0x0000001d0b1c7223 */ /* 0x040fe2000000001c */
[----:B------:R-:W-:Y:S01]  /*3d80*/  LDS R49, [R6+0xc60] ;  /* 0x000c600006317984 */ /* 0x000fe20000000800 */
[----:B------:R-:W-:Y:S02]  /*3d90*/  FFMA R36, R11, R37, R36 ;  /* 0x000000250b247223 */ /* 0x000fe40000000024 */
[C---:B------:R-:W-:Y:S02]  /*3da0*/  FFMA R13, R63.reuse, R22, R13 ;  /* 0x000000163f0d7223 */ /* 0x040fe4000000000d */
[C---:B------:R-:W-:Y:S02]  /*3db0*/  FFMA R15, R63.reuse, R30, R15 ;  /* 0x0000001e3f0f7223 */ /* 0x040fe4000000000f */
[----:B------:R-:W-:-:S02]  /*3dc0*/  FFMA R17, R63, R26, R17 ;  /* 0x0000001a3f117223 */ /* 0x000fc40000000011 */
[C---:B------:R-:W-:Y:S02]  /*3dd0*/  FFMA R70, R63.reuse, R46, R70 ;  /* 0x0000002e3f467223 */ /* 0x040fe40000000046 */
[C---:B------:R-:W-:Y:S02]  /*3de0*/  FFMA R72, R63.reuse, R50, R72 ;  /* 0x000000323f487223 */ /* 0x040fe40000000048 */
[C---:B------:R-:W-:Y:S02]  /*3df0*/  FFMA R55, R63.reuse, R34, R55 ;  /* 0x000000223f377223 */ /* 0x040fe40000000037 */
[----:B------:R-:W-:Y:S02]  /*3e00*/  FFMA R67, R63, R38, R67 ;  /* 0x000000263f437223 */ /* 0x000fe40000000043 */
[C---:B---3--:R-:W-:Y:S01]  /*3e10*/  FFMA R71, R75.reuse, R22, R71 ;  /* 0x000000164b477223 */ /* 0x048fe20000000047 */
[----:B------:R-:W-:Y:S01]  /*3e20*/  LDS R63, [R6+0xc00] ;  /* 0x000c0000063f7984 */ /* 0x000fe20000000800 */
[----:B------:R-:W-:-:S02]  /*3e30*/  FFMA R73, R75, R26, R73 ;  /* 0x0000001a4b497223 */ /* 0x000fc40000000049 */
[C---:B------:R-:W-:Y:S02]  /*3e40*/  FFMA R64, R75.reuse, R42, R64 ;  /* 0x0000002a4b407223 */ /* 0x040fe40000000040 */
[C---:B------:R-:W-:Y:S02]  /*3e50*/  FFMA R68, R75.reuse, R46, R68 ;  /* 0x0000002e4b447223 */ /* 0x040fe40000000044 */
[C---:B------:R-:W-:Y:S02]  /*3e60*/  FFMA R74, R75.reuse, R50, R74 ;  /* 0x000000324b4a7223 */ /* 0x040fe4000000004a */
[C---:B------:R-:W-:Y:S02]  /*3e70*/  FFMA R48, R75.reuse, R30, R48 ;  /* 0x0000001e4b307223 */ /* 0x040fe40000000030 */
        /* <DEDUP_REMOVED lines=8> */
[-C--:B------:R-:W-:Y:S02]  /*3f00*/  FFMA R59, R77, R34.reuse, R59 ;  /* 0x000000224d3b7223 */ /* 0x080fe4000000003b */
[----:B0-----:R-:W-:Y:S02]  /*3f10*/  FFMA R69, R53, R34, R69 ;  /* 0x0000002235457223 */ /* 0x001fe40000000045 */
        /* <DEDUP_REMOVED lines=8> */
[----:B------:R-:W-:Y:S02]  /*3fa0*/  FFMA R36, R53, R38, R36 ;  /* 0x0000002635247223 */ /* 0x000fe40000000024 */
[C---:B-1----:R-:W-:Y:S01]  /*3fb0*/  FFMA R34, R14.reuse, R43, R61 ;  /* 0x0000002b0e227223 */ /* 0x042fe2000000003d */
[----:B------:R-:W-:Y:S01]  /*3fc0*/  LDS R53, [R6+0xc40] ;  /* 0x000c400006357984 */ /* 0x000fe20000000800 */
[----:B------:R-:W-:-:S02]  /*3fd0*/  FFMA R29, R14, R23, R13 ;  /* 0x000000170e1d7223 */ /* 0x000fc4000000000d */
[C---:B------:R-:W-:Y:S01]  /*3fe0*/  FFMA R33, R14.reuse, R27, R17 ;  /* 0x0000001b0e217223 */ /* 0x040fe20000000011 */
[----:B------:R-:W1:Y:S01]  /*3ff0*/  LDS R61, [R6+0xc20] ;  /* 0x000c2000063d7984 */ /* 0x000e620000000800 */
[C---:B------:R-:W-:Y:S02]  /*4000*/  FFMA R37, R14.reuse, R47, R70 ;  /* 0x0000002f0e257223 */ /* 0x040fe40000000046 */
[C---:B------:R-:W-:Y:S02]  /*4010*/  FFMA R45, R14.reuse, R51, R72 ;  /* 0x000000330e2d7223 */ /* 0x040fe40000000048 */
[C---:B------:R-:W-:Y:S02]  /*4020*/  FFMA R41, R14.reuse, R31, R15 ;  /* 0x0000001f0e297223 */ /* 0x040fe4000000000f */
[C---:B------:R-:W-:Y:S02]  /*4030*/  FFMA R55, R14.reuse, R35, R55 ;  /* 0x000000230e377223 */ /* 0x040fe40000000037 */
[----:B------:R-:W-:-:S02]  /*4040*/  FFMA R67, R14, R39, R67 ;  /* 0x000000270e437223 */ /* 0x000fc40000000043 */
[----:B------:R-:W2:Y:S01]  /*4050*/  LDS.128 R12, [R7+0x3060] ;  /* 0x00306000070c7984 */ /* 0x000ea20000000c00 */
[C---:B------:R-:W-:Y:S02]  /*4060*/  FFMA R71, R16.reuse, R23, R71 ;  /* 0x0000001710477223 */ /* 0x040fe40000000047 */
[C---:B------:R-:W-:Y:S02]  /*4070*/  FFMA R73, R16.reuse, R27, R73 ;  /* 0x0000001b10497223 */ /* 0x040fe40000000049 */
[C---:B------:R-:W-:Y:S02]  /*4080*/  FFMA R64, R16.reuse, R43, R64 ;  /* 0x0000002b10407223 */ /* 0x040fe40000000040 */
[C---:B------:R-:W-:Y:S02]  /*4090*/  FFMA R68, R16.reuse, R47, R68 ;  /* 0x0000002f10447223 */ /* 0x040fe40000000044 */
[C---:B------:R-:W-:Y:S02]  /*40a0*/  FFMA R74, R16.reuse, R51, R74 ;  /* 0x00000033104a7223 */ /* 0x040fe4000000004a */
[----:B------:R-:W-:-:S02]  /*40b0*/  FFMA R48, R16, R31, R48 ;  /* 0x0000001f10307223 */ /* 0x000fc40000000030 */
[C---:B------:R-:W-:Y:S02]  /*40c0*/  FFMA R42, R16.reuse, R35, R18 ;  /* 0x00000023102a7223 */ /* 0x040fe40000000012 */
[----:B------:R-:W-:Y:S02]  /*40d0*/  FFMA R75, R16, R39, R75 ;  /* 0x00000027104b7223 */ /* 0x000fe4000000004b */
[----:B------:R-:W3:Y:S01]  /*40e0*/  LDS.128 R16, [R7+0x10e0] ;  /* 0x0010e00007107984 */ /* 0x000ee20000000c00 */
[C---:B------:R-:W-:Y:S02]  /*40f0*/  FFMA R30, R24.reuse, R23, R21 ;  /* 0x00000017181e7223 */ /* 0x040fe40000000015 */
[----:B------:R-:W-:Y:S02]  /*4100*/  FFMA R38, R24, R27, R20 ;  /* 0x0000001b18267223 */ /* 0x000fe40000000014 */
[C---:B----4-:R-:W-:Y:S02]  /*4110*/  FFMA R70, R32.reuse, R23, R54 ;  /* 0x0000001720467223 */ /* 0x050fe40000000036 */
[----:B------:R-:W4:Y:S01]  /*4120*/  LDS.128 R20, [R7+0x30e0] ;  /* 0x0030e00007147984 */ /* 0x000f220000000c00 */
[----:B------:R-:W-:-:S02]  /*4130*/  FFMA R60, R32, R27, R60 ;  /* 0x0000001b203c7223 */ /* 0x000fc4000000003c */
[-C--:B------:R-:W-:Y:S02]  /*4140*/  FFMA R62, R24, R43.reuse, R62 ;  /* 0x0000002b183e7223 */ /* 0x080fe4000000003e */
[----:B------:R-:W-:Y:S02]  /*4150*/  FFMA R43, R32, R43, R40 ;  /* 0x0000002b202b7223 */ /* 0x000fe40000000028 */
[C---:B0-----:R-:W-:Y:S02]  /*4160*/  FFMA R50, R8.reuse, R63, R29 ;  /* 0x0000003f08327223 */ /* 0x041fe4000000001d */
[C---:B-1----:R-:W-:Y:S02]  /*4170*/  FFMA R52, R8.reuse, R61, R71 ;  /* 0x0000003d08347223 */ /* 0x042fe40000000047 */
[----:B------:R-:W-:Y:S01]  /*4180*/  FFMA R54, R8, R53, R30 ;  /* 0x0000003508367223 */ /* 0x000fe2000000001e */
[----:B------:R-:W-:Y:S01]  /*4190*/  LDS R71, [R6+0xd20] ;  /* 0x000d200006477984 */ /* 0x000fe20000000800 */
[----:B------:R-:W-:-:S02]  /*41a0*/  FFMA R76, R24, R51, R76 ;  /* 0x00000033184c7223 */ /* 0x000fc4000000004c */
[----:B------:R-:W-:Y:S02]  /*41b0*/  FFMA R65, R32, R51, R65 ;  /* 0x0000003320417223 */ /* 0x000fe40000000041 */
[----:B------:R-:W-:Y:S02]  /*41c0*/  FFMA R8, R8, R49, R70 ;  /* 0x0000003108087223 */ /* 0x000fe40000000046 */
[-C--:B------:R-:W-:Y:S02]  /*41d0*/  FFMA R46, R24, R31.reuse, R25 ;  /* 0x0000001f182e7223 */ /* 0x080fe40000000019 */
[----:B------:R-:W-:Y:S02]  /*41e0*/  FFMA R40, R32, R31, R28 ;  /* 0x0000001f20287223 */ /* 0x000fe4000000001c */
[----:B--2---:R-:W-:Y:S01]  /*41f0*/  FFMA R70, R63, R12, R33 ;  /* 0x0000000c3f467223 */ /* 0x004fe20000000021 */
[----:B------:R-:W0:Y:S01]  /*4200*/  LDS.128 R28, [R7+0x3160] ;  /* 0x00316000071c7984 */ /* 0x000e220000000c00 */
[----:B------:R-:W-:-:S02]  /*4210*/  FFMA R72, R12, R61, R73 ;  /* 0x0000003d0c487223 */ /* 0x000fc40000000049 */
[C---:B------:R-:W-:Y:S02]  /*4220*/  FFMA R51, R12.reuse, R53, R38 ;  /* 0x000000350c337223 */ /* 0x040fe40000000026 */
[----:B------:R-:W-:Y:S02]  /*4230*/  FFMA R60, R12, R49, R60 ;  /* 0x000000310c3c7223 */ /* 0x000fe4000000003c */
[----:B------:R-:W-:Y:S02]  /*4240*/  FFMA R66, R24, R47, R66 ;  /* 0x0000002f18427223 */ /* 0x000fe40000000042 */
[----:B---3--:R-:W-:Y:S02]  /*4250*/  FFMA R12, R63, R16, R34 ;  /* 0x000000103f0c7223 */ /* 0x008fe40000000022 */
[C---:B------:R-:W-:Y:S02]  /*4260*/  FFMA R64, R16.reuse, R61, R64 ;  /* 0x0000003d10407223 */ /* 0x040fe40000000040 */
[----:B------:R-:W-:-:S02]  /*4270*/  FFMA R62, R16, R53, R62 ;  /* 0x00000035103e7223 */ /* 0x000fc4000000003e */
[C---:B------:R-:W-:Y:S02]  /*4280*/  FFMA R59, R24.reuse, R35, R59 ;  /* 0x00000023183b7223 */ /* 0x040fe4000000003b */
[----:B------:R-:W-:Y:S02]  /*4290*/  FFMA R77, R24, R39, R77 ;  /* 0x00000027184d7223 */ /* 0x000fe4000000004d */
[----:B------:R-:W-:Y:S01]  /*42a0*/  FFMA R44, R32, R47, R44 ;  /* 0x0000002f202c7223 */ /* 0x000fe2000000002c */
[----:B------:R-:W1:Y:S01]  /*42b0*/  LDS.128 R24, [R7+0x1160] ;  /* 0x0011600007187984 */ /* 0x000e620000000c00 */
[----:B------:R-:W-:Y:S02]  /*42c0*/  FFMA R16, R16, R49, R43 ;  /* 0x0000003110107223 */ /* 0x000fe4000000002b */
[C---:B------:R-:W-:Y:S02]  /*42d0*/  FFMA R69, R32.reuse, R35, R69 ;  /* 0x0000002320457223 */ /* 0x040fe40000000045 */
[----:B------:R-:W-:-:S02]  /*42e0*/  FFMA R47, R32, R39, R36 ;  /* 0x00000027202f7223 */ /* 0x000fc40000000024 */
[----:B----4-:R-:W-:Y:S01]  /*42f0*/  FFMA R43, R63, R20, R37 ;  /* 0x000000143f2b7223 */ /* 0x010fe20000000025 */
[----:B------:R-:W2:Y:S04]  /*4300*/  LDS.128 R32, [R7+0x11e0] ;  /* 0x0011e00007207984 */ /* 0x000ea80000000c00 */
[----:B------:R-:W3:Y:S01]  /*4310*/  LDS.128 R36, [R7+0x31e0] ;  /* 0x0031e00007247984 */ /* 0x000ee20000000c00 */
[C---:B------:R-:W-:Y:S02]  /*4320*/  FFMA R68, R20.reuse, R61, R68 ;  /* 0x0000003d14447223 */ /* 0x040fe40000000044 */
[C---:B------:R-:W-:Y:S02]  /*4330*/  FFMA R66, R20.reuse, R53, R66 ;  /* 0x0000003514427223 */ /* 0x040fe40000000042 */
[----:B------:R-:W-:-:S02]  /*4340*/  FFMA R44, R20, R49, R44 ;  /* 0x00000031142c7223 */ /* 0x000fc4000000002c */
[C---:B0-----:R-:W-:Y:S02]  /*4350*/  FFMA R41, R63.reuse, R28, R41 ;  /* 0x0000001c3f297223 */ /* 0x041fe40000000029 */
[C---:B------:R-:W-:Y:S02]  /*4360*/  FFMA R48, R28.reuse, R61, R48 ;  /* 0x0000003d1c307223 */ /* 0x040fe40000000030 */
[C---:B------:R-:W-:Y:S02]  /*4370*/  FFMA R46, R28.reuse, R53, R46 ;  /* 0x000000351c2e7223 */ /* 0x040fe4000000002e */
[----:B------:R-:W-:Y:S02]  /*4380*/  FFMA R40, R28, R49, R40 ;  /* 0x000000311c287223 */ /* 0x000fe40000000028 */
[----:B------:R-:W0:Y:S01]  /*4390*/  LDS R28, [R6+0xc80] ;  /* 0x000c8000061c7984 */ /* 0x000e220000000800 */
[----:B-1----:R-:W-:-:S03]  /*43a0*/  FFMA R20, R63, R24, R45 ;  /* 0x000000183f147223 */ /* 0x002fc6000000002d */
[----:B------:R-:W1:Y:S01]  /*43b0*/  LDS R45, [R6+0xca0] ;  /* 0x000ca000062d7984 */ /* 0x000e620000000800 */
[C---:B--2---:R-:W-:Y:S02]  /*43c0*/  FFMA R55, R63.reuse, R32, R55 ;  /* 0x000000203f377223 */ /* 0x044fe40000000037 */
[----:B---3--:R-:W-:Y:S02]  /*43d0*/  FFMA R67, R63, R36, R67 ;  /* 0x000000243f437223 */ /* 0x008fe40000000043 */
[----:B------:R-:W2:Y:S01]  /*43e0*/  LDS R63, [R6+0xcc0] ;  /* 0x000cc000063f7984 */ /* 0x000ea20000000800 */
[C---:B------:R-:W-:Y:S02]  /*43f0*/  FFMA R75, R36.reuse, R61, R75 ;  /* 0x0000003d244b7223 */ /* 0x040fe4000000004b */
[----:B------:R-:W-:Y:S02]  /*4400*/  FFMA R77, R36, R53, R77 ;  /* 0x00000035244d7223 */ /* 0x000fe4000000004d */
[----:B------:R-:W-:-:S02]  /*4410*/  FFMA R74, R24, R61, R74 ;  /* 0x0000003d184a7223 */ /* 0x000fc4000000004a */
[----:B------:R-:W-:Y:S02]  /*4420*/  FFMA R76, R24, R53, R76 ;  /* 0x00000035184c7223 */ /* 0x000fe4000000004c */
[C---:B------:R-:W-:Y:S02]  /*4430*/  FFMA R42, R32.reuse, R61, R42 ;  /* 0x0000003d202a7223 */ /* 0x040fe4000000002a */
[----:B------:R-:W-:Y:S02]  /*4440*/  FFMA R59, R32, R53, R59 ;  /* 0x00000035203b7223 */ /* 0x000fe4000000003b */
[-C--:B------:R-:W-:Y:S02]  /*4450*/  FFMA R36, R36, R49.reuse, R47 ;  /* 0x0000003124247223 */ /* 0x080fe4000000002f */
[-C--:B------:R-:W-:Y:S01]  /*4460*/  FFMA R24, R24, R49.reuse, R65 ;  /* 0x0000003118187223 */ /* 0x080fe20000000041 */
[----:B------:R-:W3:Y:S01]  /*4470*/  LDS R47, [R6+0xce0] ;  /* 0x000ce000062f7984 */ /* 0x000ee20000000800 */
[----:B------:R-:W-:-:S02]  /*4480*/  FFMA R32, R32, R49, R69 ;  /* 0x0000003120207223 */ /* 0x000fc40000000045 */
[C---:B0-----:R-:W-:Y:S01]  /*4490*/  FFMA R49, R28.reuse, R9, R50 ;  /* 0x000000091c317223 */ /* 0x041fe20000000032 */
[----:B------:R-:W0:Y:S01]  /*44a0*/  LDS R65, [R6+0xd00] ;  /* 0x000d000006417984 */ /* 0x000e220000000800 */
[C---:B------:R-:W-:Y:S02]  /*44b0*/  FFMA R53, R28.reuse, R13, R70 ;  /* 0x0000000d1c357223 */ /* 0x040fe40000000046 */
[C---:B------:R-:W-:Y:S01]  /*44c0*/  FFMA R61, R28.reuse, R17, R12 ;  /* 0x000000111c3d7223 */ /* 0x040fe2000000000c */
[----:B------:R-:W-:Y:S01]  /*44d0*/  LDS R50, [R6+0xd80] ;  /* 0x000d800006327984 */ /* 0x000fe20000000800 */
[C---:B------:R-:W-:Y:S02]  /*44e0*/  FFMA R43, R28.reuse, R21, R43 ;  /* 0x000000151c2b7223 */ /* 0x040fe4000000002b */
[C---:B------:R-:W-:Y:S02]  /*44f0*/  FFMA R20, R28.reuse, R25, R20 ;  /* 0x000000191c147223 */ /* 0x040fe40000000014 */
[----:B------:R-:W-:-:S02]  /*4500*/  FFMA R41, R28, R29, R41 ;  /* 0x0000001d1c297223 */ /* 0x000fc40000000029 */
[C---:B------:R-:W-:Y:S02]  /*4510*/  FFMA R55, R28.reuse, R33, R55 ;  /* 0x000000211c377223 */ /* 0x040fe40000000037 */
[----:B------:R-:W-:Y:S02]  /*4520*/  FFMA R28, R28, R37, R67 ;  /* 0x000000251c1c7223 */ /* 0x000fe40000000043 */
[C---:B-1----:R-:W-:Y:S02]  /*4530*/  FFMA R67, R45.reuse, R9, R52 ;  /* 0x000000092d437223 */ /* 0x042fe40000000034 */
[C---:B------:R-:W-:Y:S02]  /*4540*/  FFMA R69, R45.reuse, R13, R72 ;  /* 0x0000000d2d457223 */ /* 0x040fe40000000048 */
[C---:B------:R-:W-:Y:S02]  /*4550*/  FFMA R64, R45.reuse, R17, R64 ;  /* 0x000000112d407223 */ /* 0x040fe40000000040 */
[----:B------:R-:W-:-:S02]  /*4560*/  FFMA R68, R45, R21, R68 ;  /* 0x000000152d447223 */ /* 0x000fc40000000044 */
[C---:B------:R-:W-:Y:S02]  /*4570*/  FFMA R74, R45.reuse, R25, R74 ;  /* 0x000000192d4a7223 */ /* 0x040fe4000000004a */
[C---:B------:R-:W-:Y:S02]  /*4580*/  FFMA R48, R45.reuse, R29, R48 ;  /* 0x0000001d2d307223 */ /* 0x040fe40000000030 */
[C---:B------:R-:W-:Y:S02]  /*4590*/  FFMA R42, R45.reuse, R33, R42 ;  /* 0x000000212d2a7223 */ /* 0x040fe4000000002a */
[----:B------:R-:W-:Y:S02]  /*45a0*/  FFMA R75, R45, R37, R75 ;  /* 0x000000252d4b7223 */ /* 0x000fe4000000004b */
[C---:B--2---:R-:W-:Y:S02]  /*45b0*/  FFMA R45, R63.reuse, R9, R54 ;  /* 0x000000093f2d7223 */ /* 0x044fe40000000036 */
        /* <DEDUP_REMOVED lines=8> */
[----:B------:R-:W2:Y:S01]  /*4640*/  LDS R63, [R6+0xd60] ;  /* 0x000d6000063f7984 */ /* 0x000ea20000000800 */
[----:B---3--:R-:W-:Y:S02]  /*4650*/  FFMA R60, R47, R13, R60 ;  /* 0x0000000d2f3c7223 */ /* 0x008fe4000000003c */
[C---:B0-----:R-:W-:Y:S02]  /*4660*/  FFMA R13, R65.reuse, R26, R20 ;  /* 0x0000001a410d7223 */ /* 0x041fe40000000014 */
[----:B------:R-:W0:Y:S01]  /*4670*/  LDS R20, [R6+0xda0] ;  /* 0x000da00006147984 */ /* 0x000e220000000800 */
[C---:B------:R-:W-:Y:S02]  /*4680*/  FFMA R49, R65.reuse, R10, R49 ;  /* 0x0000000a41317223 */ /* 0x040fe40000000031 */
[C---:B------:R-:W-:Y:S02]  /*4690*/  FFMA R53, R65.reuse, R14, R53 ;  /* 0x0000000e41357223 */ /* 0x040fe40000000035 */
[----:B------:R-:W-:-:S02]  /*46a0*/  FFMA R61, R65, R18, R61 ;  /* 0x00000012413d7223 */ /* 0x000fc4000000003d */
[C---:B------:R-:W-:Y:S02]  /*46b0*/  FFMA R43, R65.reuse, R22, R43 ;  /* 0x00000016412b7223 */ /* 0x040fe4000000002b */
[C---:B------:R-:W-:Y:S02]  /*46c0*/  FFMA R41, R65.reuse, R30, R41 ;  /* 0x0000001e41297223 */ /* 0x040fe40000000029 */
[----:B------:R-:W-:Y:S02]  /*46d0*/  FFMA R55, R65, R34, R55 ;  /* 0x0000002241377223 */ /* 0x000fe40000000037 */
[C---:B------:R-:W-:Y:S02]  /*46e0*/  FFMA R44, R47.reuse, R21, R44 ;  /* 0x000000152f2c7223 */ /* 0x040fe4000000002c */
[C---:B------:R-:W-:Y:S02]  /*46f0*/  FFMA R24, R47.reuse, R25, R24 ;  /* 0x000000192f187223 */ /* 0x040fe40000000018 */
[----:B------:R-:W-:-:S02]  /*4700*/  FFMA R40, R47, R29, R40 ;  /* 0x0000001d2f287223 */ /* 0x000fc40000000028 */
[----:B------:R-:W-:Y:S02]  /*4710*/  FFMA R32, R47, R33, R32 ;  /* 0x000000212f207223 */ /* 0x000fe40000000020 */
[----:B------:R-:W-:Y:S02]  /*4720*/  FFMA R65, R65, R38, R28 ;  /* 0x0000002641417223 */ /* 0x000fe4000000001c */
[-C--:B------:R-:W-:Y:S01]  /*4730*/  FFMA R69, R71, R14.reuse, R69 ;  /* 0x0000000e47457223 */ /* 0x080fe20000000045 */
[----:B------:R-:W3:Y:S01]  /*4740*/  LDS R28, [R6+0xdc0] ;  /* 0x000dc000061c7984 */ /* 0x000ee20000000800 */
[----:B-1----:R-:W-:Y:S02]  /*4750*/  FFMA R12, R51, R14, R12 ;  /* 0x0000000e330c7223 */ /* 0x002fe4000000000c */
[C---:B------:R-:W-:Y:S02]  /*4760*/  FFMA R8, R47.reuse, R9, R8 ;  /* 0x000000092f087223 */ /* 0x040fe40000000008 */
[----:B------:R-:W-:-:S02]  /*4770*/  FFMA R16, R47, R17, R16 ;  /* 0x000000112f107223 */ /* 0x000fc40000000010 */
[----:B------:R-:W-:Y:S02]  /*4780*/  FFMA R68, R71, R22, R68 ;  /* 0x0000001647447223 */ /* 0x000fe40000000044 */
[----:B--2---:R-:W-:Y:S02]  /*4790*/  FFMA R60, R63, R14, R60 ;  /* 0x0000000e3f3c7223 */ /* 0x004fe4000000003c */
[----:B------:R-:W1:Y:S01]  /*47a0*/  LDS R14, [R6+0xde0] ;  /* 0x000de000060e7984 */ /* 0x000e620000000800 */
[C---:B------:R-:W-:Y:S02]  /*47b0*/  FFMA R74, R71.reuse, R26, R74 ;  /* 0x0000001a474a7223 */ /* 0x040fe4000000004a */
[C---:B------:R-:W-:Y:S02]  /*47c0*/  FFMA R48, R71.reuse, R30, R48 ;  /* 0x0000001e47307223 */ /* 0x040fe40000000030 */
        /* <DEDUP_REMOVED lines=8> */
[----:B------:R-:W-:Y:S01]  /*4850*/  FFMA R17, R51, R10, R45 ;  /* 0x0000000a33117223 */ /* 0x000fe2000000002d */
[----:B------:R-:W-:Y:S01]  /*4860*/  LDS R37, [R6+0xe60] ;  /* 0x000e600006257984 */ /* 0x000fe20000000800 */
[C---:B------:R-:W-:Y:S02]  /*4870*/  FFMA R22, R63.reuse, R22, R44 ;  /* 0x000000163f167223 */ /* 0x040fe4000000002c */
[----:B------:R-:W-:Y:S01]  /*4880*/  FFMA R30, R63, R30, R40 ;  /* 0x0000001e3f1e7223 */ /* 0x000fe20000000028 */
[----:B------:R-:W-:Y:S01]  /*4890*/  LDS.128 R44, [R7+0x3070] ;  /* 0x00307000072c7984 */ /* 0x000fe20000000c00 */
[C---:B------:R-:W-:Y:S02]  /*48a0*/  FFMA R26, R50.reuse, R19, R61 ;  /* 0x00000013321a7223 */ /* 0x040fe4000000003d */
[C---:B------:R-:W-:Y:S01]  /*48b0*/  FFMA R25, R50.reuse, R23, R43 ;  /* 0x0000001732197223 */ /* 0x040fe2000000002b */
[----:B------:R-:W-:Y:S01]  /*48c0*/  LDS R61, [R6+0xe40] ;  /* 0x000e4000063d7984 */ /* 0x000fe20000000800 */
[----:B------:R-:W-:-:S02]  /*48d0*/  FFMA R29, R50, R31, R41 ;  /* 0x0000001f321d7223 */ /* 0x000fc40000000029 */
[----:B------:R-:W-:Y:S01]  /*48e0*/  FFMA R34, R50, R39, R65 ;  /* 0x0000002732227223 */ /* 0x000fe20000000041 */
[----:B------:R-:W2:Y:S04]  /*48f0*/  LDS.128 R40, [R7+0x1070] ;  /* 0x0010700007287984 */ /* 0x000ea80000000c00 */
[----:B------:R-:W4:Y:S01]  /*4900*/  LDS R65, [R6+0xe00] ;  /* 0x000e000006417984 */ /* 0x000f220000000800 */
[C---:B------:R-:W-:Y:S02]  /*4910*/  FFMA R64, R71.reuse, R18, R64 ;  /* 0x0000001247407223 */ /* 0x040fe40000000040 */
[-C--:B------:R-:W-:Y:S02]  /*4920*/  FFMA R67, R71, R10.reuse, R67 ;  /* 0x0000000a47437223 */ /* 0x080fe40000000043 */
[----:B------:R-:W-:-:S02]  /*4930*/  FFMA R8, R63, R10, R8 ;  /* 0x0000000a3f087223 */ /* 0x000fc40000000008 */
[----:B0-----:R-:W-:Y:S02]  /*4940*/  FFMA R70, R20, R15, R69 ;  /* 0x0000000f14467223 */ /* 0x001fe40000000045 */
[----:B------:R-:W-:Y:S02]  /*4950*/  FFMA R75, R71, R38, R75 ;  /* 0x00000026474b7223 */ /* 0x000fe4000000004b */
[C---:B------:R-:W-:Y:S02]  /*4960*/  FFMA R62, R51.reuse, R18, R62 ;  /* 0x00000012333e7223 */ /* 0x040fe4000000003e */
[----:B------:R-:W-:Y:S02]  /*4970*/  FFMA R77, R51, R38, R77 ;  /* 0x00000026334d7223 */ /* 0x000fe4000000004d */
[C---:B------:R-:W-:Y:S02]  /*4980*/  FFMA R16, R63.reuse, R18, R16 ;  /* 0x000000123f107223 */ /* 0x040fe40000000010 */
[----:B------:R-:W-:-:S02]  /*4990*/  FFMA R36, R63, R38, R36 ;  /* 0x000000263f247223 */ /* 0x000fc40000000024 */
[----:B------:R-:W-:Y:S01]  /*49a0*/  FFMA R69, R20, R19, R64 ;  /* 0x0000001314457223 */ /* 0x000fe20000000040 */
[----:B------:R-:W0:Y:S01]  /*49b0*/  LDS R63, [R6+0xe20] ;  /* 0x000e2000063f7984 */ /* 0x000e220000000800 */
[C---:B------:R-:W-:Y:S02]  /*49c0*/  FFMA R38, R50.reuse, R11, R49 ;  /* 0x0000000b32267223 */ /* 0x040fe40000000031 */
[C---:B------:R-:W-:Y:S02]  /*49d0*/  FFMA R18, R50.reuse, R15, R53 ;  /* 0x0000000f32127223 */ /* 0x040fe40000000035 */
[C---:B------:R-:W-:Y:S02]  /*49e0*/  FFMA R13, R50.reuse, R27, R13 ;  /* 0x0000001b320d7223 */ /* 0x040fe4000000000d */
[----:B------:R-:W-:Y:S02]  /*49f0*/  FFMA R33, R50, R35, R55 ;  /* 0x0000002332217223 */ /* 0x000fe40000000037 */
[C---:B------:R-:W-:Y:S01]  /*4a00*/  FFMA R64, R20.reuse, R31, R48 ;  /* 0x0000001f14407223 */ /* 0x040fe20000000030 */
[----:B------:R-:W-:Y:S01]  /*4a10*/  LDS.128 R52, [R7+0x30f0] ;  /* 0x0030f00007347984 */ /* 0x000fe20000000c00 */
[----:B------:R-:W-:-:S02]  /*4a20*/  FFMA R71, R20, R11, R67 ;  /* 0x0000000b14477223 */ /* 0x000fc40000000043 */
[----:B---3--:R-:W-:Y:S01]  /*4a30*/  FFMA R17, R28, R11, R17 ;  /* 0x0000000b1c117223 */ /* 0x008fe20000000011 */
[----:B------:R-:W3:Y:S01]  /*4a40*/  LDS.128 R48, [R7+0x10f0] ;  /* 0x0010f00007307984 */ /* 0x000ee20000000c00 */
[----:B------:R-:W-:Y:S02]  /*4a50*/  FFMA R67, R20, R35, R9 ;  /* 0x0000002314437223 */ /* 0x000fe40000000009 */
[----:B-1----:R-:W-:Y:S02]  /*4a60*/  FFMA R73, R14, R11, R8 ;  /* 0x0000000b0e497223 */ /* 0x002fe40000000008 */
[----:B------:R-:W1:Y:S01]  /*4a70*/  LDS.128 R8, [R7+0x1170] ;  /* 0x0011700007087984 */ /* 0x000e620000000c00 */
[C---:B------:R-:W-:Y:S02]  /*4a80*/  FFMA R72, R28.reuse, R15, R12 ;  /* 0x0000000f1c487223 */ /* 0x040fe4000000000c */
        /* <DEDUP_REMOVED lines=8> */
[----:B--2---:R-:W-:Y:S02]  /*4b10*/  FFMA R80, R40, R61, R17 ;  /* 0x0000003d28507223 */ /* 0x004fe40000000011 */
[----:B----4-:R-:W-:Y:S02]  /*4b20*/  FFMA R82, R65, R44, R18 ;  /* 0x0000002c41527223 */ /* 0x010fe40000000012 */
[C---:B------:R-:W-:Y:S01]  /*4b30*/  FFMA R68, R20.reuse, R23, R68 ;  /* 0x0000001714447223 */ /* 0x040fe20000000044 */
[----:B------:R-:W2:Y:S01]  /*4b40*/  LDS.128 R16, [R7+0x11f0] ;  /* 0x0011f00007107984 */ /* 0x000ea20000000c00 */
[C---:B------:R-:W-:Y:S02]  /*4b50*/  FFMA R74, R20.reuse, R27, R74 ;  /* 0x0000001b144a7223 */ /* 0x040fe4000000004a */
[----:B------:R-:W-:Y:S02]  /*4b60*/  FFMA R75, R20, R39, R75 ;  /* 0x00000027144b7223 */ /* 0x000fe4000000004b */
[----:B------:R-:W-:-:S02]  /*4b70*/  FFMA R60, R14, R23, R22 ;  /* 0x000000170e3c7223 */ /* 0x000fc40000000016 */
[----:B------:R-:W4:Y:S01]  /*4b80*/  LDS.128 R20, [R7+0x3170] ;  /* 0x0031700007147984 */ /* 0x000f220000000c00 */
[----:B------:R-:W-:Y:S02]  /*4b90*/  FFMA R15, R14, R27, R24 ;  /* 0x0000001b0e0f7223 */ /* 0x000fe40000000018 */
[C---:B0-----:R-:W-:Y:S02]  /*4ba0*/  FFMA R70, R44.reuse, R63, R70 ;  /* 0x0000003f2c467223 */ /* 0x041fe40000000046 */
[C---:B------:R-:W-:Y:S02]  /*4bb0*/  FFMA R72, R44.reuse, R61, R72 ;  /* 0x0000003d2c487223 */ /* 0x040fe40000000048 */
[----:B------:R-:W-:Y:S02]  /*4bc0*/  FFMA R78, R44, R37, R78 ;  /* 0x000000252c4e7223 */ /* 0x000fe4000000004e */
[----:B---3--:R-:W-:Y:S02]  /*4bd0*/  FFMA R44, R65, R48, R26 ;  /* 0x00000030412c7223 */ /* 0x008fe4000000001a */
[----:B------:R-:W-:-:S02]  /*4be0*/  FFMA R84, R48, R63, R69 ;  /* 0x0000003f30547223 */ /* 0x000fc40000000045 */
[C---:B------:R-:W-:Y:S01]  /*4bf0*/  FFMA R62, R48.reuse, R61, R62 ;  /* 0x0000003d303e7223 */ /* 0x040fe2000000003e */
[----:B------:R-:W-:Y:S01]  /*4c00*/  LDS R69, [R6+0xf60] ;  /* 0x000f600006457984 */ /* 0x000fe20000000800 */
[----:B------:R-:W-:Y:S02]  /*4c10*/  FFMA R28, R48, R37, R28 ;  /* 0x00000025301c7223 */ /* 0x000fe4000000001c */
[----:B------:R-:W-:Y:S02]  /*4c20*/  FFMA R48, R65, R52, R25 ;  /* 0x0000003441307223 */ /* 0x000fe40000000019 */
[C---:B------:R-:W-:Y:S01]  /*4c30*/  FFMA R68, R52.reuse, R63, R68 ;  /* 0x0000003f34447223 */ /* 0x040fe20000000044 */
[----:B------:R-:W0:Y:S01]  /*4c40*/  LDS.128 R24, [R7+0x31f0] ;  /* 0x0031f00007187984 */ /* 0x000e220000000c00 */
[C---:B------:R-:W-:Y:S02]  /*4c50*/  FFMA R66, R52.reuse, R61, R66 ;  /* 0x0000003d34427223 */ /* 0x040fe40000000042 */
[----:B------:R-:W-:Y:S01]  /*4c60*/  FFMA R60, R52, R37, R60 ;  /* 0x00000025343c7223 */ /* 0x000fe2000000003c */
[----:B------:R-:W-:Y:S01]  /*4c70*/  LDS R7, [R6+0xee0] ;  /* 0x000ee00006077984 */ /* 0x000fe20000000800 */
[----:B------:R-:W-:-:S02]  /*4c80*/  FFMA R32, R14, R35, R32 ;  /* 0x000000230e207223 */ /* 0x000fc40000000020 */
[C---:B-1----:R-:W-:Y:S01]  /*4c90*/  FFMA R52, R65.reuse, R8, R13 ;  /* 0x0000000841347223 */ /* 0x042fe2000000000d */
[----:B------:R-:W-:Y:S01]  /*4ca0*/  LDS R35, [R6+0xf00] ;  /* 0x000f000006237984 */ /* 0x000fe20000000800 */
[C---:B------:R-:W-:Y:S02]  /*4cb0*/  FFMA R74, R8.reuse, R63, R74 ;  /* 0x0000003f084a7223 */ /* 0x040fe4000000004a */
[C---:B------:R-:W-:Y:S02]  /*4cc0*/  FFMA R76, R8.reuse, R61, R76 ;  /* 0x0000003d084c7223 */ /* 0x040fe4000000004c */
[----:B------:R-:W-:Y:S02]  /*4cd0*/  FFMA R86, R8, R37, R15 ;  /* 0x0000002508567223 */ /* 0x000fe4000000000f */
[----:B------:R-:W-:Y:S01]  /*4ce0*/  FFMA R30, R14, R31, R30 ;  /* 0x0000001f0e1e7223 */ /* 0x000fe2000000001e */
[----:B------:R-:W1:Y:S01]  /*4cf0*/  LDS R8, [R6+0xe80] ;  /* 0x000e800006087984 */ /* 0x000e620000000800 */
[----:B--2---:R-:W-:-:S02]  /*4d00*/  FFMA R33, R65, R16, R33 ;  /* 0x0000001041217223 */ /* 0x004fc40000000021 */
[C---:B------:R-:W-:Y:S02]  /*4d10*/  FFMA R67, R16.reuse, R63, R67 ;  /* 0x0000003f10437223 */ /* 0x040fe40000000043 */
[C---:B------:R-:W-:Y:S02]  /*4d20*/  FFMA R88, R16.reuse, R61, R59 ;  /* 0x0000003d10587223 */ /* 0x040fe4000000003b */
[----:B------:R-:W-:Y:S01]  /*4d30*/  FFMA R32, R16, R37, R32 ;  /* 0x0000002510207223 */ /* 0x000fe20000000020 */
[----:B------:R-:W-:Y:S01]  /*4d40*/  LDS R59, [R6+0xf20] ;  /* 0x000f2000063b7984 */ /* 0x000fe20000000800 */
[----:B----4-:R-:W-:Y:S02]  /*4d50*/  FFMA R29, R65, R20, R29 ;  /* 0x00000014411d7223 */ /* 0x010fe4000000001d */
[C---:B------:R-:W-:Y:S01]  /*4d60*/  FFMA R64, R20.reuse, R63, R64 ;  /* 0x0000003f14407223 */ /* 0x040fe20000000040 */
[----:B------:R-:W2:Y:S01]  /*4d70*/  LDS R16, [R6+0xec0] ;  /* 0x000ec00006107984 */ /* 0x000ea20000000800 */
[----:B------:R-:W-:-:S02]  /*4d80*/  FFMA R12, R20, R61, R12 ;  /* 0x0000003d140c7223 */ /* 0x000fc4000000000c */
[----:B------:R-:W-:Y:S02]  /*4d90*/  FFMA R30, R20, R37, R30 ;  /* 0x00000025141e7223 */ /* 0x000fe4000000001e */
[----:B------:R-:W3:Y:S01]  /*4da0*/  LDS R20, [R6+0xea0] ;  /* 0x000ea00006147984 */ /* 0x000ee20000000800 */
[----:B------:R-:W-:Y:S02]  /*4db0*/  FFMA R36, R14, R39, R36 ;  /* 0x000000270e247223 */ /* 0x000fe40000000024 */
[C---:B------:R-:W-:Y:S02]  /*4dc0*/  FFMA R38, R40.reuse, R65, R38 ;  /* 0x0000004128267223 */ /* 0x040fe40000000026 */
[----:B------:R-:W-:Y:S02]  /*4dd0*/  FFMA R14, R40, R63, R71 ;  /* 0x0000003f280e7223 */ /* 0x000fe40000000047 */
[----:B0-----:R-:W-:Y:S02]  /*4de0*/  FFMA R77, R24, R61, R77 ;  /* 0x0000003d184d7223 */ /* 0x001fe4000000004d */
[----:B------:R-:W-:-:S02]  /*4df0*/  FFMA R34, R65, R24, R34 ;  /* 0x0000001841227223 */ /* 0x000fc40000000022 */
[----:B------:R-:W-:Y:S01]  /*4e00*/  FFMA R75, R24, R63, R75 ;  /* 0x0000003f184b7223 */ /* 0x000fe2000000004b */
[----:B------:R-:W0:Y:S01]  /*4e10*/  LDS R65, [R6+0xf40] ;  /* 0x000f400006417984 */ /* 0x000e220000000800 */
[-C--:B------:R-:W-:Y:S02]  /*4e20*/  FFMA R40, R40, R37.reuse, R73 ;  /* 0x0000002528287223 */ /* 0x080fe40000000049 */
[----:B------:R-:W-:Y:S02]  /*4e30*/  FFMA R36, R24, R37, R36 ;  /* 0x0000002518247223 */ /* 0x000fe40000000024 */
[C---:B-1----:R-:W-:Y:S02]  /*4e40*/  FFMA R52, R8.reuse, R9, R52 ;  /* 0x0000000908347223 */ /* 0x042fe40000000034 */
[C---:B------:R-:W-:Y:S02]  /*4e50*/  FFMA R13, R8.reuse, R41, R38 ;  /* 0x00000029080d7223 */ /* 0x040fe40000000026 */
[----:B------:R-:W-:-:S02]  /*4e60*/  FFMA R15, R8, R45, R82 ;  /* 0x0000002d080f7223 */ /* 0x000fc40000000052 */
[C---:B------:R-:W-:Y:S02]  /*4e70*/  FFMA R31, R8.reuse, R49, R44 ;  /* 0x00000031081f7223 */ /* 0x040fe4000000002c */
[C---:B------:R-:W-:Y:S02]  /*4e80*/  FFMA R48, R8.reuse, R53, R48 ;  /* 0x0000003508307223 */ /* 0x040fe40000000030 */
[----:B------:R-:W-:Y:S02]  /*4e90*/  FFMA R29, R8, R21, R29 ;  /* 0x00000015081d7223 */ /* 0x000fe4000000001d */
[C---:B--2---:R-:W-:Y:S02]  /*4ea0*/  FFMA R61, R16.reuse, R41, R80 ;  /* 0x00000029103d7223 */ /* 0x044fe40000000050 */
        /* <DEDUP_REMOVED lines=8> */
[----:B------:R-:W1:Y:S01]  /*4f30*/  LDS R16, [R6+0xfa0] ;  /* 0x000fa00006107984 */ /* 0x000e620000000800 */
[----:B------:R-:W-:-:S02]  /*4f40*/  FFMA R34, R8, R25, R34 ;  /* 0x0000001908227223 */ /* 0x000fc40000000022 */
[C---:B---3--:R-:W-:Y:S01]  /*4f50*/  FFMA R37, R20.reuse, R41, R14 ;  /* 0x0000002914257223 */ /* 0x048fe2000000000e */
[----:B------:R-:W2:Y:S01]  /*4f60*/  LDS R8, [R6+0xf80] ;  /* 0x000f800006087984 */ /* 0x000ea20000000800 */
[C---:B------:R-:W-:Y:S02]  /*4f70*/  FFMA R39, R20.reuse, R45, R70 ;  /* 0x0000002d14277223 */ /* 0x040fe40000000046 */
[C---:B------:R-:W-:Y:S02]  /*4f80*/  FFMA R84, R20.reuse, R49, R84 ;  /* 0x0000003114547223 */ /* 0x040fe40000000054 */
[C---:B------:R-:W-:Y:S02]  /*4f90*/  FFMA R68, R20.reuse, R53, R68 ;  /* 0x0000003514447223 */ /* 0x040fe40000000044 */
[C---:B------:R-:W-:Y:S02]  /*4fa0*/  FFMA R74, R20.reuse, R9, R74 ;  /* 0x00000009144a7223 */ /* 0x040fe4000000004a */
[----:B------:R-:W-:-:S02]  /*4fb0*/  FFMA R64, R20, R21, R64 ;  /* 0x0000001514407223 */ /* 0x000fc40000000040 */
[C---:B------:R-:W-:Y:S02]  /*4fc0*/  FFMA R67, R20.reuse, R17, R67 ;  /* 0x0000001114437223 */ /* 0x040fe40000000043 */
[----:B------:R-:W-:Y:S02]  /*4fd0*/  FFMA R75, R20, R25, R75 ;  /* 0x00000019144b7223 */ /* 0x000fe4000000004b */
[----:B------:R-:W-:Y:S01]  /*4fe0*/  FFMA R72, R35, R10, R52 ;  /* 0x0000000a23487223 */ /* 0x000fe20000000034 */
[----:B------:R-:W3:Y:S04]  /*4ff0*/  LDS R20, [R6+0xfc0] ;  /* 0x000fc00006147984 */ /* 0x000ee80000000800 */
[----:B------:R4:W5:Y:S01]  /*5000*/  LDS R52, [R6+0xfe0] ;  /* 0x000fe00006347984 */ /* 0x0009620000000800 */
[----:B------:R-:W-:-:S04]  /*5010*/  IADD3 R5, R5, 0x1, RZ ;  /* 0x0000000105057810 */ /* 0x000fc80007ffe0ff */
[----:B------:R-:W-:Y:S01]  /*5020*/  ISETP.GE.U32.AND P0, PT, R5, 0x2, PT ;  /* 0x000000020500780c */ /* 0x000fe20003f06070 */
        /* <DEDUP_REMOVED lines=8> */
[----:B------:R-:W-:Y:S02]  /*50b0*/  FFMA R64, R59, R22, R64 ;  /* 0x000000163b407223 */ /* 0x000fe40000000040 */
[C---:B------:R-:W-:Y:S02]  /*50c0*/  FFMA R13, R35.reuse, R42, R13 ;  /* 0x0000002a230d7223 */ /* 0x040fe4000000000d */
[C---:B------:R-:W-:Y:S02]  /*50d0*/  FFMA R15, R35.reuse, R46, R15 ;  /* 0x0000002e230f7223 */ /* 0x040fe4000000000f */
[----:B------:R-:W-:-:S02]  /*50e0*/  FFMA R31, R35, R50, R31 ;  /* 0x00000032231f7223 */ /* 0x000fc4000000001f */
[----:B------:R-:W-:Y:S02]  /*50f0*/  FFMA R48, R35, R54, R48 ;  /* 0x0000003623307223 */ /* 0x000fe40000000030 */
[C---:B------:R-:W-:Y:S02]  /*5100*/  FFMA R37, R59.reuse, R42, R37 ;  /* 0x0000002a3b257223 */ /* 0x040fe40000000025 */
[C---:B------:R-:W-:Y:S02]  /*5110*/  FFMA R39, R59.reuse, R46, R39 ;  /* 0x0000002e3b277223 */ /* 0x040fe40000000027 */
[----:B------:R-:W-:Y:S02]  /*5120*/  FFMA R84, R59, R50, R84 ;  /* 0x000000323b547223 */ /* 0x000fe40000000054 */
[C---:B0-----:R-:W-:Y:S02]  /*5130*/  FFMA R61, R65.reuse, R42, R61 ;  /* 0x0000002a413d7223 */ /* 0x041fe4000000003d */
[----:B------:R-:W-:-:S02]  /*5140*/  FFMA R7, R65, R46, R63 ;  /* 0x0000002e41077223 */ /* 0x000fc4000000003f */
[----:B------:R-:W-:Y:S02]  /*5150*/  FFMA R62, R65, R50, R62 ;  /* 0x00000032413e7223 */ /* 0x000fe4000000003e */
[----:B------:R-:W-:Y:S02]  /*5160*/  FFMA R60, R69, R54, R60 ;  /* 0x00000036453c7223 */ /* 0x000fe4000000003c */
[C---:B------:R-:W-:Y:S02]  /*5170*/  FFMA R33, R35.reuse, R18, R33 ;  /* 0x0000001223217223 */ /* 0x040fe40000000021 */
[----:B------:R-:W-:Y:S02]  /*5180*/  FFMA R34, R35, R26, R34 ;  /* 0x0000001a23227223 */ /* 0x000fe40000000022 */
[----:B------:R-:W-:Y:S02]  /*5190*/  FFMA R67, R59, R18, R67 ;  /* 0x000000123b437223 */ /* 0x000fe40000000043 */
[----:B------:R-:W-:-:S02]  /*51a0*/  FFMA R66, R65, R54, R66 ;  /* 0x0000003641427223 */ /* 0x000fc40000000042 */
[C---:B------:R-:W-:Y:S02]  /*51b0*/  FFMA R76, R65.reuse, R10, R76 ;  /* 0x0000000a414c7223 */ /* 0x040fe4000000004c */
[C---:B------:R-:W-:Y:S02]  /*51c0*/  FFMA R12, R65.reuse, R22, R12 ;  /* 0x00000016410c7223 */ /* 0x040fe4000000000c */
[----:B------:R-:W-:Y:S02]  /*51d0*/  FFMA R88, R65, R18, R88 ;  /* 0x0000001241587223 */ /* 0x000fe40000000058 */
[C---:B------:R-:W-:Y:S02]  /*51e0*/  FFMA R42, R69.reuse, R42, R40 ;  /* 0x0000002a452a7223 */ /* 0x040fe40000000028 */
[C---:B------:R-:W-:Y:S02]  /*51f0*/  FFMA R46, R69.reuse, R46, R78 ;  /* 0x0000002e452e7223 */ /* 0x040fe4000000004e */
[----:B------:R-:W-:-:S02]  /*5200*/  FFMA R28, R69, R50, R28 ;  /* 0x00000032451c7223 */ /* 0x000fc4000000001c */
[C---:B------:R-:W-:Y:S02]  /*5210*/  FFMA R86, R69.reuse, R10, R86 ;  /* 0x0000000a45567223 */ /* 0x040fe40000000056 */
[C---:B------:R-:W-:Y:S02]  /*5220*/  FFMA R30, R69.reuse, R22, R30 ;  /* 0x00000016451e7223 */ /* 0x040fe4000000001e */
[----:B----4-:R-:W-:Y:S02]  /*5230*/  FFMA R6, R69, R18, R32 ;  /* 0x0000001245067223 */ /* 0x010fe40000000020 */
[----:B------:R-:W-:Y:S02]  /*5240*/  FFMA R29, R35, R22, R29 ;  /* 0x00000016231d7223 */ /* 0x000fe4000000001d */
[C---:B------:R-:W-:Y:S02]  /*5250*/  FFMA R68, R59.reuse, R54, R68 ;  /* 0x000000363b447223 */ /* 0x040fe40000000044 */
[----:B------:R-:W-:-:S02]  /*5260*/  FFMA R74, R59, R10, R74 ;  /* 0x0000000a3b4a7223 */ /* 0x000fc4000000004a */
[-C--:B------:R-:W-:Y:S02]  /*5270*/  FFMA R75, R59, R26.reuse, R75 ;  /* 0x0000001a3b4b7223 */ /* 0x080fe4000000004b */
[-C--:B------:R-:W-:Y:S02]  /*5280*/  FFMA R65, R65, R26.reuse, R77 ;  /* 0x0000001a41417223 */ /* 0x080fe4000000004d */
[----:B------:R-:W-:Y:S02]  /*5290*/  FFMA R36, R69, R26, R36 ;  /* 0x0000001a45247223 */ /* 0x000fe40000000024 */
[----:B-1----:R-:W-:Y:S02]  /*52a0*/  FFMA R71, R16, R23, R64 ;  /* 0x0000001710477223 */ /* 0x002fe40000000040 */
[C---:B--2---:R-:W-:Y:S02]  /*52b0*/  FFMA R40, R8.reuse, R51, R31 ;  /* 0x0000003308287223 */ /* 0x044fe4000000001f */
[----:B------:R-:W-:-:S02]  /*52c0*/  FFMA R70, R8, R55, R48 ;  /* 0x0000003708467223 */ /* 0x000fc40000000030 */
[-C--:B------:R-:W-:Y:S02]  /*52d0*/  FFMA R79, R16, R51.reuse, R84 ;  /* 0x00000033104f7223 */ /* 0x080fe40000000054 */
[----:B---3--:R-:W-:Y:S02]  /*52e0*/  FFMA R78, R20, R51, R62 ;  /* 0x00000033144e7223 */ /* 0x008fe4000000003e */
[----:B-----5:R-:W-:Y:S02]  /*52f0*/  FFMA R64, R52, R55, R60 ;  /* 0x0000003734407223 */ /* 0x020fe4000000003c */
[C---:B------:R-:W-:Y:S02]  /*5300*/  FFMA R14, R8.reuse, R19, R33 ;  /* 0x00000013080e7223 */ /* 0x040fe40000000021 */
[----:B------:R-:W-:Y:S02]  /*5310*/  FFMA R63, R8, R27, R34 ;  /* 0x0000001b083f7223 */ /* 0x000fe40000000022 */
        /* <DEDUP_REMOVED lines=21> */
[C---:B------:R-:W-:Y:S02]  /*5470*/  FFMA R59, R20.reuse, R19, R88 ;  /* 0x00000013143b7223 */ /* 0x040fe40000000058 */
[-C--:B------:R-:W-:Y:S02]  /*5480*/  FFMA R65, R20, R27.reuse, R65 ;  /* 0x0000001b14417223 */ /* 0x080fe40000000041 */
[----:B------:R-:W-:Y:S01]  /*5490*/  FFMA R52, R52, R27, R36 ;  /* 0x0000001b34347223 */ /* 0x000fe20000000024 */
[----:B------:R-:W-:Y:S01]  /*54a0*/  @P0 CALL.REL.NOINC `(.L_x_0) ;  /* 0x0000001000000944 */ /* 0x000fe20003c00000 */
[----:B------:R-:W-:Y:S05]  /*54b0*/  BRA `(.L_x_1) ;  /* 0xffffade000007947 */ /* 0x000fea000383ffff */
.L_x_0:
[----:B------:R-:W-:Y:S02]  /*54c0*/  SHF.R.S32.HI R5, RZ, 0x3, R0 ;  /* 0x00000003ff057819 */ /* 0x000fe40000011400 */
[----:B------:R-:W-:-:S02]  /*54d0*/  FMNMX R9, RZ, R9, !PT ;  /* 0x00000009ff097209 */ /* 0x000fc40007800000 */
[----:B------:R-:W-:Y:S01]  /*54e0*/  FMNMX R7, RZ, R34, !PT ;  /* 0x00000022ff077209 */ /* 0x000fe20007800000 */
[----:B------:R-:W-:Y:S01]  /*54f0*/  IMAD R5, R5, 0x3100, R2 ;  /* 0x0000310005057824 */ /* 0x000fe200078e0202 */
[----:B------:R-:W-:Y:S02]  /*5500*/  FMNMX R11, RZ, R42, !PT ;  /* 0x0000002aff0b7209 */ /* 0x000fe40007800000 */
[----:B------:R-:W-:Y:S01]  /*5510*/  FMNMX R13, RZ, R70, !PT ;  /* 0x00000046ff0d7209 */ /* 0x000fe20007800000 */
[----:B------:R-:W-:Y:S01]  /*5520*/  IMAD R5, R58, 0xe0, R5 ;  /* 0x000000e03a057824 */ /* 0x000fe200078e0205 */
[----:B------:R-:W-:Y:S02]  /*5530*/  FMNMX R15, RZ, R68, !PT ;  /* 0x00000044ff0f7209 */ /* 0x000fe40007800000 */
[----:B------:R-:W-:Y:S02]  /*5540*/  FMNMX R37, RZ, R37, !PT ;  /* 0x00000025ff257209 */ /* 0x000fe40007800000 */
[----:B------:R-:W-:-:S02]  /*5550*/  LEA R2, R56, R5, 0x3 ;  /* 0x0000000538027211 */ /* 0x000fc400078e18ff */
[----:B------:R-:W-:Y:S02]  /*5560*/  FMNMX R5, RZ, R32, !PT ;  /* 0x00000020ff057209 */ /* 0x000fe40007800000 */
[----:B------:R-:W-:Y:S01]  /*5570*/  FMNMX R33, RZ, R33, !PT ;  /* 0x00000021ff217209 */ /* 0x000fe20007800000 */
[----:B------:R-:W-:Y:S01]  /*5580*/  IMAD.WIDE R2, R2, R3, c[0x0][0x170] ;  /* 0x00005c0002027625 */ /* 0x000fe200078e0203 */
[----:B------:R-:W-:Y:S02]  /*5590*/  FMNMX R61, RZ, R61, !PT ;  /* 0x0000003dff3d7209 */ /* 0x000fe40007800000 */
[----:B------:R-:W-:Y:S02]  /*55a0*/  FMNMX R79, RZ, R79, !PT ;  /* 0x0000004fff4f7209 */ /* 0x000fe40007800000 */
[----:B------:R0:W-:Y:S01]  /*55b0*/  STG.E [R2.64], R9 ;  /* 0x0000000902007986 */ /* 0x0001e2000c101904 */
[----:B------:R-:W-:Y:S02]  /*55c0*/  FMNMX R51, RZ, R51, !PT ;  /* 0x00000033ff337209 */ /* 0x000fe40007800000 */
[----:B------:R-:W-:Y:S01]  /*55d0*/  FMNMX R17, RZ, R64, !PT ;  /* 0x00000040ff117209 */ /* 0x000fe20007800000 */
[----:B------:R1:W-:Y:S01]  /*55e0*/  STG.E [R2.64+0xc4000], R5 ;  /* 0x0c40000502007986 */ /* 0x0003e2000c101904 */
[----:B------:R-:W-:-:S02]  /*55f0*/  FMNMX R19, RZ, R72, !PT ;  /* 0x00000048ff137209 */ /* 0x000fc40007800000 */
[----:B------:R-:W-:Y:S01]  /*5600*/  FMNMX R49, RZ, R49, !PT ;  /* 0x00000031ff317209 */ /* 0x000fe20007800000 */
[----:B------:R2:W-:Y:S01]  /*5610*/  STG.E [R2.64+0xc41c0], R7 ;  /* 0x0c41c00702007986 */ /* 0x0005e2000c101904 */
[----:B------:R-:W-:Y:S02]  /*5620*/  FMNMX R71, RZ, R71, !PT ;  /* 0x00000047ff477209 */ /* 0x000fe40007800000 */
[----:B------:R-:W-:Y:S01]  /*5630*/  FMNMX R67, RZ, R67, !PT ;  /* 0x00000043ff437209 */ /* 0x000fe20007800000 */
[----:B------:R3:W-:Y:S01]  /*5640*/  STG.E [R2.64+0x2a0], R11 ;  /* 0x0002a00b02007986 */ /* 0x0007e2000c101904 */
[----:B0-----:R-:W-:Y:S02]  /*5650*/  FMNMX R9, RZ, R46, !PT ;  /* 0x0000002eff097209 */ /* 0x001fe40007800000 */
[----:B------:R-:W-:Y:S01]  /*5660*/  FMNMX R63, RZ, R63, !PT ;  /* 0x0000003fff3f7209 */ /* 0x000fe20007800000 */
[----:B------:R0:W-:Y:S01]  /*5670*/  STG.E [R2.64+0xc7100], R13 ;  /* 0x0c71000d02007986 */ /* 0x0001e2000c101904 */
[----:B-1----:R-:W-:-:S02]  /*5680*/  FMNMX R5, RZ, R40, !PT ;  /* 0x00000028ff057209 */ /* 0x002fc40007800000 */
[----:B------:R-:W-:Y:S01]  /*5690*/  FMNMX R69, RZ, R69, !PT ;  /* 0x00000045ff457209 */ /* 0x000fe20007800000 */
[----:B------:R1:W-:Y:S01]  /*56a0*/  STG.E [R2.64+0xc42a0], R9 ;  /* 0x0c42a00902007986 */ /* 0x0003e2000c101904 */
[----:B--2---:R-:W-:Y:S02]  /*56b0*/  FMNMX R7, RZ, R78, !PT ;  /* 0x0000004eff077209 */ /* 0x004fe40007800000 */
[----:B------:R-:W-:Y:S01]  /*56c0*/  FMNMX R59, RZ, R59, !PT ;  /* 0x0000003bff3b7209 */ /* 0x000fe20007800000 */
[----:B------:R2:W-:Y:S01]  /*56d0*/  STG.E [R2.64+0x3100], R5 ;  /* 0x0031000502007986 */ /* 0x0005e2000c101904 */
[----:B---3--:R-:W-:Y:S02]  /*56e0*/  FMNMX R11, RZ, R50, !PT ;  /* 0x00000032ff0b7209 */ /* 0x008fe40007800000 */
[----:B------:R-:W-:Y:S01]  /*56f0*/  FMNMX R65, RZ, R65, !PT ;  /* 0x00000041ff417209 */ /* 0x000fe20007800000 */
[----:B------:R3:W-:Y:S01]  /*5700*/  STG.E [R2.64+0xc71e0], R15 ;  /* 0x0c71e00f02007986 */ /* 0x0007e2000c101904 */
[----:B0-----:R-:W-:-:S02]  /*5710*/  FMNMX R13, RZ, R14, !PT ;  /* 0x0000000eff0d7209 */ /* 0x001fc40007800000 */
[----:B-1----:R-:W-:Y:S01]  /*5720*/  FMNMX R9, RZ, R76, !PT ;  /* 0x0000004cff097209 */ /* 0x002fe20007800000 */
[----:B------:R0:W-:Y:S01]  /*5730*/  STG.E [R2.64+0x32c0], R7 ;  /* 0x0032c00702007986 */ /* 0x0001e2000c101904 */
[----:B--2---:R-:W-:-:S03]  /*5740*/  FMNMX R5, RZ, R74, !PT ;  /* 0x0000004aff057209 */ /* 0x004fc60007800000 */
[----:B------:R1:W-:Y:S01]  /*5750*/  STG.E [R2.64+0xc72c0], R11 ;  /* 0x0c72c00b02007986 */ /* 0x0003e2000c101904 */
[----:B---3--:R-:W-:-:S03]  /*5760*/  FMNMX R15, RZ, R18, !PT ;  /* 0x00000012ff0f7209 */ /* 0x008fc60007800000 */
[----:B------:R2:W-:Y:S04]  /*5770*/  STG.E [R2.64+0x62e0], R5 ;  /* 0x0062e00502007986 */ /* 0x0005e8000c101904 */
[----:B------:R3:W-:Y:S01]  /*5780*/  STG.E [R2.64+0x63c0], R9 ;  /* 0x0063c00902007986 */ /* 0x0007e2000c101904 */
[----:B0-----:R-:W-:Y:S02]  /*5790*/  FMNMX R7, RZ, R60, !PT ;  /* 0x0000003cff077209 */ /* 0x001fe40007800000 */
[----:B-1----:R-:W-:Y:S01]  /*57a0*/  FMNMX R11, RZ, R54, !PT ;  /* 0x00000036ff0b7209 */ /* 0x002fe20007800000 */
[----:B------:R-:W-:Y:S01]  /*57b0*/  STG.E [R2.64+0xe0], R37 ;  /* 0x0000e02502007986 */ /* 0x000fe2000c101904 */
[----:B--2---:R-:W-:-:S03]  /*57c0*/  FMNMX R5, RZ, R48, !PT ;  /* 0x00000030ff057209 */ /* 0x004fc60007800000 */
[----:B------:R-:W-:Y:S01]  /*57d0*/  STG.E [R2.64+0xc40e0], R33 ;  /* 0x0c40e02102007986 */ /* 0x000fe2000c101904 */
[----:B---3--:R-:W-:-:S03]  /*57e0*/  FMNMX R9, RZ, R52, !PT ;  /* 0x00000034ff097209 */ /* 0x008fc60007800000 */
[----:B------:R-:W-:Y:S04]  /*57f0*/  STG.E [R2.64+0x1c0], R61 ;  /* 0x0001c03d02007986 */ /* 0x000fe8000c101904 */
        /* <DEDUP_REMOVED lines=16> */
[----:B------:R-:W-:Y:S01]  /*5900*/  STG.E [R2.64+0xcd5a0], R9 ;  /* 0x0cd5a00902007986 */ /* 0x000fe2000c101904 */
[----:B------:R-:W-:Y:S05]  /*5910*/  EXIT ;  /* 0x000000000000794d */ /* 0x000fea0003800000 */
.L_x_2:
[----:B------:R-:W-:-:S00]  /*5920*/  BRA `(.L_x_2) ;  /* 0xfffffff000007947 */ /* 0x000fc0000383ffff */
[----:B------:R-:W-:-:S00]  /*5930*/  NOP ;  /* 0x0000000000007918 */ /* 0x000fc00000000000 */
        /* <DEDUP_REMOVED lines=12> */
.L_x_3:


//--------------------- .nv.shared.candidate6     --------------------------
	.section	.nv.shared.candidate6,"aw",@nobits
	.align	4
.nv.shared.candidate6:
	.zero		20480
